// auto-generated by cutlass_sweep.gemm — config: {"arch": "sm_100", "cluster_m": 1, "cluster_n": 2, "dtype": "int8", "stages": 3, "tile_k": 128, "tile_m": 64, "tile_n": 256}
#include "cutlass/cutlass.h"
#include "cutlass/gemm/collective/collective_builder.hpp"
#include "cutlass/gemm/device/gemm_universal_adapter.h"
#include "cutlass/gemm/kernel/gemm_universal.hpp"
#include "cutlass/epilogue/collective/collective_builder.hpp"

using ElemA = int8_t;
using ElemB = int8_t;
using ElemCD = int8_t;
using Acc  = int32_t;
using TileShape    = cute::Shape<cute::_64, cute::_256, cute::_128>;
using ClusterShape = cute::Shape<cute::_1, cute::_2, cute::_1>;

using CollectiveEpilogue = typename cutlass::epilogue::collective::CollectiveBuilder<
    cutlass::arch::Sm100, cutlass::arch::OpClassTensorOp,
    TileShape, ClusterShape,
    cutlass::epilogue::collective::EpilogueTileAuto,
    Acc, Acc,
    ElemCD, cutlass::layout::RowMajor, 128 / cutlass::sizeof_bits<ElemCD>::value,
    ElemCD, cutlass::layout::RowMajor, 128 / cutlass::sizeof_bits<ElemCD>::value,
    cutlass::epilogue::collective::EpilogueScheduleAuto
  >::CollectiveOp;

using CollectiveMainloop = typename cutlass::gemm::collective::CollectiveBuilder<
    cutlass::arch::Sm100, cutlass::arch::OpClassTensorOp,
    ElemA, cutlass::layout::RowMajor, 128 / cutlass::sizeof_bits<ElemA>::value,
    ElemB, cutlass::layout::ColumnMajor, 128 / cutlass::sizeof_bits<ElemB>::value,
    Acc,
    TileShape, ClusterShape,
    cutlass::gemm::collective::StageCount<3>,
    cutlass::gemm::collective::KernelScheduleAuto
  >::CollectiveOp;

using GemmKernel = cutlass::gemm::kernel::GemmUniversal<
    cute::Shape<int,int,int,int>,
    CollectiveMainloop,
    CollectiveEpilogue
>;
using Gemm = cutlass::gemm::device::GemmUniversalAdapter<GemmKernel>;

// Force the device kernel symbol into the cubin without needing a host main.
auto* _anchor = &cutlass::device_kernel<GemmKernel>;


// ===== COMPILED SASS (sm_100a) =====

	.target	sm_100a

	.elftype	@"ET_EXEC"


//--------------------- .note.nv.tkinfo           --------------------------
	.section	.note.nv.tkinfo,"",@"SHT_NOTE"
	.sectionflags	@"SHF_NOTE_NV_TKINFO"
	.tkinfo
        /*0018*/ 	.word	0x00000002
        /*0030*/ 	.string	""
        /*0030*/ 	.string	"ptxas"
        /*0030*/ 	.string	"Cuda compilation tools, release 13.0, V13.0.88"
        /*0030*/ 	.string	"Build cuda_13.0.r13.0/compiler.36424714_0"
        /*0030*/ 	.string	"-arch sm_100a -m 64 "



//--------------------- .note.nv.cuinfo           --------------------------
	.section	.note.nv.cuinfo,"",@"SHT_NOTE"
	.sectionflags	@"SHF_NOTE_NV_CUINFO"
        /*0018*/ 	.short	0x0002
        /*001a*/ 	.short	0x0064
        /*001c*/ 	.short	0x0082
	.zero		2


//--------------------- .nv.info                  --------------------------
	.section	.nv.info,"",@"SHT_CUDA_INFO"
	.align	4


	//----- nvinfo : EIATTR_REGCOUNT
	.align		4
        /*0000*/ 	.byte	0x04, 0x2f
        /*0002*/ 	.short	(.L_20 - .L_19)
	.align		4
.L_19:
        /*0004*/ 	.word	index@(_ZN7cutlass13device_kernelINS_4gemm6kernel13GemmUniversalIN4cute5tupleIJiiiiEEENS1_10collective13CollectiveMmaINS1_35MainloopSm100TmaUmmaWarpSpecializedILi3ELi2ELi4ENS5_IJNS4_1CILi1EEENSA_ILi2EEESB_EEEEENS5_IJNSA_ILi64EEENSA_ILi256EEENSA_ILi128EEEEEEaNS5_IJlSB_lEEEaSJ_NS4_8TiledMMAINS4_8MMA_AtomIJNS4_15SM100_MMA_S8_SSIaaiLi64ELi256ELNS4_4UMMA5MajorE0ELSO_0ELNSN_8SaturateE0EEEEEENS4_6LayoutINS5_IJSB_SB_SB_EEENS5_IJNSA_ILi0EEESU_SU_EEEEENS5_IJNS4_10UnderscoreESX_SX_EEEEENS4_23SM90_TMA_LOAD_MULTICASTENS4_14ComposedLayoutINS4_7SwizzleILi3ELi4ELi3EEENS4_18smem_ptr_flag_bitsILi8EEENSS_INS5_IJNSA_ILi8EEESH_EEENS5_IJSH_SB_EEEEEEEvNS4_8identityENS4_13SM90_TMA_LOADES1A_vS1B_EENS_8epilogue10collective18CollectiveEpilogueINS1E_23Sm100TmaWarpSpecializedILi4ELi2ELi32ELb0ELb0EEEJSI_NS5_IJNSS_ISF_SB_EES1J_EEEaSJ_aSJ_NS1E_6fusion15FusionCallbacksIS1I_NS1L_17LinearCombinationIaiaiLNS_15FloatRoundStyleE2EEESI_S1K_JEEENS4_5SM1004TMEM4LOAD26SM100_TMEM_LOAD_16dp32b32xES1C_NS11_INS12_ILi2ELi4ELi3EEES15_NSS_INS5_IJS16_SF_EEENS5_IJSF_SB_EEEEEEENS4_39AutoVectorizingCopyWithAssumedAlignmentILi128EEENS4_14SM90_TMA_STOREES1Z_S21_S21_EEEvvEEEEvNT_6ParamsE)
        /*0008*/ 	.word	0x0000005c


	//----- nvinfo : EIATTR_FRAME_SIZE
	.align		4
.L_20:
        /*000c*/ 	.byte	0x04, 0x11
        /*000e*/ 	.short	(.L_22 - .L_21)
	.align		4
.L_21:
        /*0010*/ 	.word	index@($__internal_2_$__cuda_sm10x_tcgen05_guardrail_trap_unallocated_columns_being_dealloced)
        /*0014*/ 	.word	0x00000000


	//----- nvinfo : EIATTR_FRAME_SIZE
	.align		4
.L_22:
        /*0018*/ 	.byte	0x04, 0x11
        /*001a*/ 	.short	(.L_24 - .L_23)
	.align		4
.L_23:
        /*001c*/ 	.word	index@($__internal_1_$__cuda_sm10x_tcgen05_guardrail_trap_phase_invalid_during_alloc)
        /*0020*/ 	.word	0x00000000


	//----- nvinfo : EIATTR_FRAME_SIZE
	.align		4
.L_24:
        /*0024*/ 	.byte	0x04, 0x11
        /*0026*/ 	.short	(.L_26 - .L_25)
	.align		4
.L_25:
        /*0028*/ 	.word	index@($__internal_0_$__cuda_sm10x_tcgen05_guardrail_trap_col_being_dealloced_not_returned_by_alloc)
        /*002c*/ 	.word	0x00000000


	//----- nvinfo : EIATTR_FRAME_SIZE
	.align		4
.L_26:
        /*0030*/ 	.byte	0x04, 0x11
        /*0032*/ 	.short	(.L_28 - .L_27)
	.align		4
.L_27:
        /*0034*/ 	.word	index@(_ZN7cutlass13device_kernelINS_4gemm6kernel13GemmUniversalIN4cute5tupleIJiiiiEEENS1_10collective13CollectiveMmaINS1_35MainloopSm100TmaUmmaWarpSpecializedILi3ELi2ELi4ENS5_IJNS4_1CILi1EEENSA_ILi2EEESB_EEEEENS5_IJNSA_ILi64EEENSA_ILi256EEENSA_ILi128EEEEEEaNS5_IJlSB_lEEEaSJ_NS4_8TiledMMAINS4_8MMA_AtomIJNS4_15SM100_MMA_S8_SSIaaiLi64ELi256ELNS4_4UMMA5MajorE0ELSO_0ELNSN_8SaturateE0EEEEEENS4_6LayoutINS5_IJSB_SB_SB_EEENS5_IJNSA_ILi0EEESU_SU_EEEEENS5_IJNS4_10UnderscoreESX_SX_EEEEENS4_23SM90_TMA_LOAD_MULTICASTENS4_14ComposedLayoutINS4_7SwizzleILi3ELi4ELi3EEENS4_18smem_ptr_flag_bitsILi8EEENSS_INS5_IJNSA_ILi8EEESH_EEENS5_IJSH_SB_EEEEEEEvNS4_8identityENS4_13SM90_TMA_LOADES1A_vS1B_EENS_8epilogue10collective18CollectiveEpilogueINS1E_23Sm100TmaWarpSpecializedILi4ELi2ELi32ELb0ELb0EEEJSI_NS5_IJNSS_ISF_SB_EES1J_EEEaSJ_aSJ_NS1E_6fusion15FusionCallbacksIS1I_NS1L_17LinearCombinationIaiaiLNS_15FloatRoundStyleE2EEESI_S1K_JEEENS4_5SM1004TMEM4LOAD26SM100_TMEM_LOAD_16dp32b32xES1C_NS11_INS12_ILi2ELi4ELi3EEES15_NSS_INS5_IJS16_SF_EEENS5_IJSF_SB_EEEEEEENS4_39AutoVectorizingCopyWithAssumedAlignmentILi128EEENS4_14SM90_TMA_STOREES1Z_S21_S21_EEEvvEEEEvNT_6ParamsE)
        /*0038*/ 	.word	0x00000000


	//----- nvinfo : EIATTR_MIN_STACK_SIZE
	.align		4
.L_28:
        /*003c*/ 	.byte	0x04, 0x12
        /*003e*/ 	.short	(.L_30 - .L_29)
	.align		4
.L_29:
        /*0040*/ 	.word	index@(_ZN7cutlass13device_kernelINS_4gemm6kernel13GemmUniversalIN4cute5tupleIJiiiiEEENS1_10collective13CollectiveMmaINS1_35MainloopSm100TmaUmmaWarpSpecializedILi3ELi2ELi4ENS5_IJNS4_1CILi1EEENSA_ILi2EEESB_EEEEENS5_IJNSA_ILi64EEENSA_ILi256EEENSA_ILi128EEEEEEaNS5_IJlSB_lEEEaSJ_NS4_8TiledMMAINS4_8MMA_AtomIJNS4_15SM100_MMA_S8_SSIaaiLi64ELi256ELNS4_4UMMA5MajorE0ELSO_0ELNSN_8SaturateE0EEEEEENS4_6LayoutINS5_IJSB_SB_SB_EEENS5_IJNSA_ILi0EEESU_SU_EEEEENS5_IJNS4_10UnderscoreESX_SX_EEEEENS4_23SM90_TMA_LOAD_MULTICASTENS4_14ComposedLayoutINS4_7SwizzleILi3ELi4ELi3EEENS4_18smem_ptr_flag_bitsILi8EEENSS_INS5_IJNSA_ILi8EEESH_EEENS5_IJSH_SB_EEEEEEEvNS4_8identityENS4_13SM90_TMA_LOADES1A_vS1B_EENS_8epilogue10collective18CollectiveEpilogueINS1E_23Sm100TmaWarpSpecializedILi4ELi2ELi32ELb0ELb0EEEJSI_NS5_IJNSS_ISF_SB_EES1J_EEEaSJ_aSJ_NS1E_6fusion15FusionCallbacksIS1I_NS1L_17LinearCombinationIaiaiLNS_15FloatRoundStyleE2EEESI_S1K_JEEENS4_5SM1004TMEM4LOAD26SM100_TMEM_LOAD_16dp32b32xES1C_NS11_INS12_ILi2ELi4ELi3EEES15_NSS_INS5_IJS16_SF_EEENS5_IJSF_SB_EEEEEEENS4_39AutoVectorizingCopyWithAssumedAlignmentILi128EEENS4_14SM90_TMA_STOREES1Z_S21_S21_EEEvvEEEEvNT_6ParamsE)
        /*0044*/ 	.word	0x00000000
.L_30:


//--------------------- .nv.compat                --------------------------
	.section	.nv.compat,"",@"SHT_CUDA_COMPAT_INFO"
	.align	4
        /*0000*/ 	.byte	0x02, 0x09, 0x01, 0x00, 0x02, 0x02, 0x03, 0x00, 0x02, 0x05, 0x06, 0x00, 0x03, 0x07, 0x01, 0x01
        /*0010*/ 	.byte	0x02, 0x03, 0x01, 0x00, 0x02, 0x06, 0x01, 0x00, 0x04, 0x0b, 0x08, 0x00, 0x01, 0x00, 0x00, 0x00
        /*0020*/ 	.byte	0x00, 0x00, 0x00, 0x00


//--------------------- .nv.info._ZN7cutlass13device_kernelINS_4gemm6kernel13GemmUniversalIN4cute5tupleIJiiiiEEENS1_10collective13CollectiveMmaINS1_35MainloopSm100TmaUmmaWarpSpecializedILi3ELi2ELi4ENS5_IJNS4_1CILi1EEENSA_ILi2EEESB_EEEEENS5_IJNSA_ILi64EEENSA_ILi256EEENSA_ILi128EEEEEEaNS5_IJlSB_lEEEaSJ_NS4_8TiledMMAINS4_8MMA_AtomIJNS4_15SM100_MMA_S8_SSIaaiLi64ELi256ELNS4_4UMMA5MajorE0ELSO_0ELNSN_8SaturateE0EEEEEENS4_6LayoutINS5_IJSB_SB_SB_EEENS5_IJNSA_ILi0EEESU_SU_EEEEENS5_IJNS4_10UnderscoreESX_SX_EEEEENS4_23SM90_TMA_LOAD_MULTICASTENS4_14ComposedLayoutINS4_7SwizzleILi3ELi4ELi3EEENS4_18smem_ptr_flag_bitsILi8EEENSS_INS5_IJNSA_ILi8EEESH_EEENS5_IJSH_SB_EEEEEEEvNS4_8identityENS4_13SM90_TMA_LOADES1A_vS1B_EENS_8epilogue10collective18CollectiveEpilogueINS1E_23Sm100TmaWarpSpecializedILi4ELi2ELi32ELb0ELb0EEEJSI_NS5_IJNSS_ISF_SB_EES1J_EEEaSJ_aSJ_NS1E_6fusion15FusionCallbacksIS1I_NS1L_17LinearCombinationIaiaiLNS_15FloatRoundStyleE2EEESI_S1K_JEEENS4_5SM1004TMEM4LOAD26SM100_TMEM_LOAD_16dp32b32xES1C_NS11_INS12_ILi2ELi4ELi3EEES15_NSS_INS5_IJS16_SF_EEENS5_IJSF_SB_EEEEEEENS4_39AutoVectorizingCopyWithAssumedAlignmentILi128EEENS4_14SM90_TMA_STOREES1Z_S21_S21_EEEvvEEEEvNT_6ParamsE --------------------------
	.section	.nv.info._ZN7cutlass13device_kernelINS_4gemm6kernel13GemmUniversalIN4cute5tupleIJiiiiEEENS1_10collective13CollectiveMmaINS1_35MainloopSm100TmaUmmaWarpSpecializedILi3ELi2ELi4ENS5_IJNS4_1CILi1EEENSA_ILi2EEESB_EEEEENS5_IJNSA_ILi64EEENSA_ILi256EEENSA_ILi128EEEEEEaNS5_IJlSB_lEEEaSJ_NS4_8TiledMMAINS4_8MMA_AtomIJNS4_15SM100_MMA_S8_SSIaaiLi64ELi256ELNS4_4UMMA5MajorE0ELSO_0ELNSN_8SaturateE0EEEEEENS4_6LayoutINS5_IJSB_SB_SB_EEENS5_IJNSA_ILi0EEESU_SU_EEEEENS5_IJNS4_10UnderscoreESX_SX_EEEEENS4_23SM90_TMA_LOAD_MULTICASTENS4_14ComposedLayoutINS4_7SwizzleILi3ELi4ELi3EEENS4_18smem_ptr_flag_bitsILi8EEENSS_INS5_IJNSA_ILi8EEESH_EEENS5_IJSH_SB_EEEEEEEvNS4_8identityENS4_13SM90_TMA_LOADES1A_vS1B_EENS_8epilogue10collective18CollectiveEpilogueINS1E_23Sm100TmaWarpSpecializedILi4ELi2ELi32ELb0ELb0EEEJSI_NS5_IJNSS_ISF_SB_EES1J_EEEaSJ_aSJ_NS1E_6fusion15FusionCallbacksIS1I_NS1L_17LinearCombinationIaiaiLNS_15FloatRoundStyleE2EEESI_S1K_JEEENS4_5SM1004TMEM4LOAD26SM100_TMEM_LOAD_16dp32b32xES1C_NS11_INS12_ILi2ELi4ELi3EEES15_NSS_INS5_IJS16_SF_EEENS5_IJSF_SB_EEEEEEENS4_39AutoVectorizingCopyWithAssumedAlignmentILi128EEENS4_14SM90_TMA_STOREES1Z_S21_S21_EEEvvEEEEvNT_6ParamsE,"",@"SHT_CUDA_INFO"
	.sectionflags	@""
	.align	4


	//----- nvinfo : EIATTR_CUDA_API_VERSION
	.align		4
        /*0000*/ 	.byte	0x04, 0x37
        /*0002*/ 	.short	(.L_32 - .L_31)
.L_31:
        /*0004*/ 	.word	0x00000082


	//----- nvinfo : EIATTR_KPARAM_INFO
	.align		4
.L_32:
        /*0008*/ 	.byte	0x04, 0x17
        /*000a*/ 	.short	(.L_34 - .L_33)
.L_33:
        /*000c*/ 	.word	0x00000000
        /*0010*/ 	.short	0x0000
        /*0012*/ 	.short	0x0000
        /*0014*/ 	.byte	0x00, 0xf0, 0x01, 0x20


	//----- nvinfo : EIATTR_AT_ENTRY_FRAGMENTS
	.align		4
.L_34:
        /*0018*/ 	.byte	0x04, 0x4f
        /*001a*/ 	.short	(.L_36 - .L_35)


	//   ....[0]....
.L_35:
        /*001c*/ 	.word	0x00000006


	//----- nvinfo : EIATTR_RESERVED_SMEM_USED
	.align		4
.L_36:
        /*0020*/ 	.byte	0x01, 0x41
	.zero		2


	//----- nvinfo : EIATTR_SPARSE_MMA_MASK
	.align		4
        /*0024*/ 	.byte	0x03, 0x50
        /*0026*/ 	.short	0x0000


	//----- nvinfo : EIATTR_TCGEN05_1CTA_USED
	.align		4
        /*0028*/ 	.byte	0x01, 0x51
	.zero		2


	//----- nvinfo : EIATTR_MAXREG_COUNT
	.align		4
        /*002c*/ 	.byte	0x03, 0x1b
        /*002e*/ 	.short	0x00ff


	//----- nvinfo : EIATTR_NUM_BARRIERS
	.align		4
        /*0030*/ 	.byte	0x02, 0x4c
        /*0032*/ 	.byte	0x07
	.zero		1


	//----- nvinfo : EIATTR_EXTERNS
	.align		4
        /*0034*/ 	.byte	0x04, 0x0f
        /*0036*/ 	.short	(.L_38 - .L_37)


	//   ....[0]....
	.align		4
.L_37:
        /*0038*/ 	.word	index@(__assertfail)


	//----- nvinfo : EIATTR_MERCURY_ISA_VERSION
	.align		4
.L_38:
        /*003c*/ 	.byte	0x03, 0x5f
        /*003e*/ 	.short	0x0101


	//----- nvinfo : EIATTR_INT_WARP_WIDE_INSTR_OFFSETS
	.align		4
        /*0040*/ 	.byte	0x04, 0x31
        /*0042*/ 	.short	(.L_40 - .L_39)


	//   ....[0]....
.L_39:
        /*0044*/ 	.word	0x00003c50


	//   ....[1]....
        /*0048*/ 	.word	0x00003c80


	//   ....[2]....
        /*004c*/ 	.word	0x00003ca0


	//   ....[3]....
        /*0050*/ 	.word	0x000047e0


	//   ....[4]....
        /*0054*/ 	.word	0x00004850


	//   ....[5]....
        /*0058*/ 	.word	0x00004930


	//   ....[6]....
        /*005c*/ 	.word	0x000049b0


	//   ....[7]....
        /*0060*/ 	.word	0x00004ab0


	//   ....[8]....
        /*0064*/ 	.word	0x00004b30


	//   ....[9]....
        /*0068*/ 	.word	0x00004c20


	//   ....[10]....
        /*006c*/ 	.word	0x00004cd0


	//----- nvinfo : EIATTR_COOP_GROUP_MASK_REGIDS
	.align		4
.L_40:
        /*0070*/ 	.byte	0x04, 0x29
        /*0072*/ 	.short	(.L_42 - .L_41)


	//   ....[0]....
.L_41:
        /*0074*/ 	.word	0xffffffff


	//   ....[1]....
        /*0078*/ 	.word	0xffffffff


	//   ....[2]....
        /*007c*/ 	.word	0xffffffff


	//   ....[3]....
        /*0080*/ 	.word	0xffffffff


	//   ....[4]....
        /*0084*/ 	.word	0xffffffff


	//   ....[5]....
        /*0088*/ 	.word	0xffffffff


	//   ....[6]....
        /*008c*/ 	.word	0xffffffff


	//   ....[7]....
        /*0090*/ 	.word	0xffffffff


	//   ....[8]....
        /*0094*/ 	.word	0xffffffff


	//   ....[9]....
        /*0098*/ 	.word	0xffffffff


	//   ....[10]....
        /*009c*/ 	.word	0xffffffff


	//   ....[11]....
        /*00a0*/ 	.word	0xffffffff


	//   ....[12]....
        /*00a4*/ 	.word	0xffffffff


	//   ....[13]....
        /*00a8*/ 	.word	0xffffffff


	//----- nvinfo : EIATTR_COOP_GROUP_INSTR_OFFSETS
	.align		4
.L_42:
        /*00ac*/ 	.byte	0x04, 0x28
        /*00ae*/ 	.short	(.L_44 - .L_43)


	//   ....[0]....
.L_43:
        /*00b0*/ 	.word	0x00000080


	//   ....[1]....
        /*00b4*/ 	.word	0x000004f0


	//   ....[2]....
        /*00b8*/ 	.word	0x00000680


	//   ....[3]....
        /*00bc*/ 	.word	0x00000820


	//   ....[4]....
        /*00c0*/ 	.word	0x00000920


	//   ....[5]....
        /*00c4*/ 	.word	0x00000a90


	//   ....[6]....
        /*00c8*/ 	.word	0x00000c30


	//   ....[7]....
        /*00cc*/ 	.word	0x00000de0


	//   ....[8]....
        /*00d0*/ 	.word	0x00002010


	//   ....[9]....
        /*00d4*/ 	.word	0x00002e40


	//   ....[10]....
        /*00d8*/ 	.word	0x00003050


	//   ....[11]....
        /*00dc*/ 	.word	0x00003080


	//   ....[12]....
        /*00e0*/ 	.word	0x00003b30


	//   ....[13]....
        /*00e4*/ 	.word	0x00003d60


	//----- nvinfo : EIATTR_VRC_CTA_INIT_COUNT
	.align		4
.L_44:
        /*00e8*/ 	.byte	0x02, 0x4a
        /*00ea*/ 	.byte	0x80
	.zero		1


	//----- nvinfo : EIATTR_SYSCALL_OFFSETS
	.align		4
        /*00ec*/ 	.byte	0x04, 0x46
        /*00ee*/ 	.short	(.L_46 - .L_45)


	//   ....[0]....
.L_45:
        /*00f0*/ 	.word	0x00005960


	//   ....[1]....
        /*00f4*/ 	.word	0x00005aa0


	//   ....[2]....
        /*00f8*/ 	.word	0x000062d0


	//   ....[3]....
        /*00fc*/ 	.word	0x00007070


	//   ....[4]....
        /*0100*/ 	.word	0x00007dc0


	//   ....[5]....
        /*0104*/ 	.word	0x00008b30


	//----- nvinfo : EIATTR_MBARRIER_INSTR_OFFSETS
	.align		4
.L_46:
        /*0108*/ 	.byte	0x04, 0x39
        /*010a*/ 	.short	(.L_48 - .L_47)


	//   ....[0]....
.L_47:
        /*010c*/ 	.word	0x00000610
        /*0110*/ 	.word	0x000000ff
        /*0114*/ 	.word	0x00000000
        /*0118*/ 	.short	0x0100
        /*011a*/ 	.byte	0x04
	.zero		1


	//   ....[1]....
        /*011c*/ 	.word	0x00000620
        /*0120*/ 	.word	0x000000ff
        /*0124*/ 	.word	0x00000018
        /*0128*/ 	.short	0x0100
        /*012a*/ 	.byte	0x04
	.zero		1


	//   ....[2]....
        /*012c*/ 	.word	0x00000630
        /*0130*/ 	.word	0x000000ff
        /*0134*/ 	.word	0x00000008
        /*0138*/ 	.short	0x0100
        /*013a*/ 	.byte	0x04
	.zero		1


	//   ....[3]....
        /*013c*/ 	.word	0x00000640
        /*0140*/ 	.word	0x000000ff
        /*0144*/ 	.word	0x00000020
        /*0148*/ 	.short	0x0100
        /*014a*/ 	.byte	0x04
	.zero		1


	//   ....[4]....
        /*014c*/ 	.word	0x00000650
        /*0150*/ 	.word	0x000000ff
        /*0154*/ 	.word	0x00000010
        /*0158*/ 	.short	0x0100
        /*015a*/ 	.byte	0x04
	.zero		1


	//   ....[5]....
        /*015c*/ 	.word	0x00000660
        /*0160*/ 	.word	0x000000ff
        /*0164*/ 	.word	0x00000028
        /*0168*/ 	.short	0x0100
        /*016a*/ 	.byte	0x04
	.zero		1


	//   ....[6]....
        /*016c*/ 	.word	0x00000790
        /*0170*/ 	.word	0x000000ff
        /*0174*/ 	.word	0x00000030
        /*0178*/ 	.short	0x0100
        /*017a*/ 	.byte	0x04
	.zero		1


	//   ....[7]....
        /*017c*/ 	.word	0x000007a0
        /*0180*/ 	.word	0x000000ff
        /*0184*/ 	.word	0x00000050
        /*0188*/ 	.short	0x0100
        /*018a*/ 	.byte	0x04
	.zero		1


	//   ....[8]....
        /*018c*/ 	.word	0x000007b0
        /*0190*/ 	.word	0x000000ff
        /*0194*/ 	.word	0x00000038
        /*0198*/ 	.short	0x0100
        /*019a*/ 	.byte	0x04
	.zero		1


	//   ....[9]....
        /*019c*/ 	.word	0x000007c0
        /*01a0*/ 	.word	0x000000ff
        /*01a4*/ 	.word	0x00000058
        /*01a8*/ 	.short	0x0100
        /*01aa*/ 	.byte	0x04
	.zero		1


	//   ....[10]....
        /*01ac*/ 	.word	0x000007d0
        /*01b0*/ 	.word	0x000000ff
        /*01b4*/ 	.word	0x00000040
        /*01b8*/ 	.short	0x0100
        /*01ba*/ 	.byte	0x04
	.zero		1


	//   ....[11]....
        /*01bc*/ 	.word	0x000007e0
        /*01c0*/ 	.word	0x000000ff
        /*01c4*/ 	.word	0x00000060
        /*01c8*/ 	.short	0x0100
        /*01ca*/ 	.byte	0x04
	.zero		1


	//   ....[12]....
        /*01cc*/ 	.word	0x000007f0
        /*01d0*/ 	.word	0x000000ff
        /*01d4*/ 	.word	0x00000048
        /*01d8*/ 	.short	0x0100
        /*01da*/ 	.byte	0x04
	.zero		1


	//   ....[13]....
        /*01dc*/ 	.word	0x00000800
        /*01e0*/ 	.word	0x000000ff
        /*01e4*/ 	.word	0x00000068
        /*01e8*/ 	.short	0x0100
        /*01ea*/ 	.byte	0x04
	.zero		1


	//   ....[14]....
        /*01ec*/ 	.word	0x000008f0
        /*01f0*/ 	.word	0x000000ff
        /*01f4*/ 	.word	0x00000070
        /*01f8*/ 	.short	0x0100
        /*01fa*/ 	.byte	0x06
	.zero		1


	//   ....[15]....
        /*01fc*/ 	.word	0x00000900
        /*0200*/ 	.word	0x000000ff
        /*0204*/ 	.word	0x00000078
        /*0208*/ 	.short	0x0100
        /*020a*/ 	.byte	0x06
	.zero		1


	//   ....[16]....
        /*020c*/ 	.word	0x00000a40
        /*0210*/ 	.word	0x000000ff
        /*0214*/ 	.word	0x00000080
        /*0218*/ 	.short	0x0100
        /*021a*/ 	.byte	0x06
	.zero		1


	//   ....[17]....
        /*021c*/ 	.word	0x00000a50
        /*0220*/ 	.word	0x000000ff
        /*0224*/ 	.word	0x00000090
        /*0228*/ 	.short	0x0100
        /*022a*/ 	.byte	0x06
	.zero		1


	//   ....[18]....
        /*022c*/ 	.word	0x00000a60
        /*0230*/ 	.word	0x000000ff
        /*0234*/ 	.word	0x00000088
        /*0238*/ 	.short	0x0100
        /*023a*/ 	.byte	0x06
	.zero		1


	//   ....[19]....
        /*023c*/ 	.word	0x00000a70
        /*0240*/ 	.word	0x000000ff
        /*0244*/ 	.word	0x00000098
        /*0248*/ 	.short	0x0100
        /*024a*/ 	.byte	0x06
	.zero		1


	//   ....[20]....
        /*024c*/ 	.word	0x00000ba0
        /*0250*/ 	.word	0x000000ff
        /*0254*/ 	.word	0x000000a0
        /*0258*/ 	.short	0x0100
        /*025a*/ 	.byte	0x04
	.zero		1


	//   ....[21]....
        /*025c*/ 	.word	0x00000bb0
        /*0260*/ 	.word	0x000000ff
        /*0264*/ 	.word	0x000000c0
        /*0268*/ 	.short	0x0100
        /*026a*/ 	.byte	0x04
	.zero		1


	//   ....[22]....
        /*026c*/ 	.word	0x00000bc0
        /*0270*/ 	.word	0x000000ff
        /*0274*/ 	.word	0x000000a8
        /*0278*/ 	.short	0x0100
        /*027a*/ 	.byte	0x04
	.zero		1


	//   ....[23]....
        /*027c*/ 	.word	0x00000bd0
        /*0280*/ 	.word	0x000000ff
        /*0284*/ 	.word	0x000000c8
        /*0288*/ 	.short	0x0100
        /*028a*/ 	.byte	0x04
	.zero		1


	//   ....[24]....
        /*028c*/ 	.word	0x00000be0
        /*0290*/ 	.word	0x000000ff
        /*0294*/ 	.word	0x000000b0
        /*0298*/ 	.short	0x0100
        /*029a*/ 	.byte	0x04
	.zero		1


	//   ....[25]....
        /*029c*/ 	.word	0x00000bf0
        /*02a0*/ 	.word	0x000000ff
        /*02a4*/ 	.word	0x000000d0
        /*02a8*/ 	.short	0x0100
        /*02aa*/ 	.byte	0x04
	.zero		1


	//   ....[26]....
        /*02ac*/ 	.word	0x00000c00
        /*02b0*/ 	.word	0x000000ff
        /*02b4*/ 	.word	0x000000b8
        /*02b8*/ 	.short	0x0100
        /*02ba*/ 	.byte	0x04
	.zero		1


	//   ....[27]....
        /*02bc*/ 	.word	0x00000c10
        /*02c0*/ 	.word	0x000000ff
        /*02c4*/ 	.word	0x000000d8
        /*02c8*/ 	.short	0x0100
        /*02ca*/ 	.byte	0x04
	.zero		1


	//   ....[28]....
        /*02cc*/ 	.word	0x00000d00
        /*02d0*/ 	.word	0x000000ff
        /*02d4*/ 	.word	0x000000e0
        /*02d8*/ 	.short	0x0100
        /*02da*/ 	.byte	0x04
	.zero		1


	//   ....[29]....
        /*02dc*/ 	.word	0x00000d10
        /*02e0*/ 	.word	0x000000ff
        /*02e4*/ 	.word	0x000000f0
        /*02e8*/ 	.short	0x0100
        /*02ea*/ 	.byte	0x04
	.zero		1


	//   ....[30]....
        /*02ec*/ 	.word	0x00000d20
        /*02f0*/ 	.word	0x000000ff
        /*02f4*/ 	.word	0x000000e8
        /*02f8*/ 	.short	0x0100
        /*02fa*/ 	.byte	0x04
	.zero		1


	//   ....[31]....
        /*02fc*/ 	.word	0x00000d30
        /*0300*/ 	.word	0x000000ff
        /*0304*/ 	.word	0x000000f8
        /*0308*/ 	.short	0x0100
        /*030a*/ 	.byte	0x04
	.zero		1


	//   ....[32]....
        /*030c*/ 	.word	0x00001890
        /*0310*/ 	.word	0x00000000
        /*0314*/ 	.word	0x000000f0
        /*0318*/ 	.short	0x010a
        /*031a*/ 	.byte	0xff
	.zero		1


	//   ....[33]....
        /*031c*/ 	.word	0x000018c0
        /*0320*/ 	.word	0x00000000
        /*0324*/ 	.word	0x000000e0
        /*0328*/ 	.short	0x0101
        /*032a*/ 	.byte	0xff
	.zero		1


	//   ....[34]....
        /*032c*/ 	.word	0x00001990
        /*0330*/ 	.word	0x000000ff
        /*0334*/ 	.word	0x00000018
        /*0338*/ 	.short	0x010a
        /*033a*/ 	.byte	0x04
	.zero		1


	//   ....[35]....
        /*033c*/ 	.word	0x00001a10
        /*0340*/ 	.word	0x000000ff
        /*0344*/ 	.word	0x00000018
        /*0348*/ 	.short	0x010a
        /*034a*/ 	.byte	0x21
	.zero		1


	//   ....[36]....
        /*034c*/ 	.word	0x00001ba0
        /*0350*/ 	.word	0x000000ff
        /*0354*/ 	.word	0x00000018
        /*0358*/ 	.short	0x010a
        /*035a*/ 	.byte	0x08
	.zero		1


	//   ....[37]....
        /*035c*/ 	.word	0x00001cc0
        /*0360*/ 	.word	0x000000ff
        /*0364*/ 	.word	0x00000078
        /*0368*/ 	.short	0x0101
        /*036a*/ 	.byte	0x06
	.zero		1


	//   ....[38]....
        /*036c*/ 	.word	0x00001ce0
        /*0370*/ 	.word	0x000000ff
        /*0374*/ 	.word	0x00000018
        /*0378*/ 	.short	0x010a
        /*037a*/ 	.byte	0x04
	.zero		1


	//   ....[39]....
        /*037c*/ 	.word	0x00001d60
        /*0380*/ 	.word	0x000000ff
        /*0384*/ 	.word	0x00000018
        /*0388*/ 	.short	0x010a
        /*038a*/ 	.byte	0x11
	.zero		1


	//   ....[40]....
        /*038c*/ 	.word	0x00001ef0
        /*0390*/ 	.word	0x000000ff
        /*0394*/ 	.word	0x00000018
        /*0398*/ 	.short	0x010a
        /*039a*/ 	.byte	0x07
	.zero		1


	//   ....[41]....
        /*039c*/ 	.word	0x00002040
        /*03a0*/ 	.word	0x00000003
        /*03a4*/ 	.word	0x00000080
        /*03a8*/ 	.short	0x010a
        /*03aa*/ 	.byte	0xff
	.zero		1


	//   ....[42]....
        /*03ac*/ 	.word	0x00002190
        /*03b0*/ 	.word	0x00000000
        /*03b4*/ 	.word	0x00000000
        /*03b8*/ 	.short	0x0101
        /*03ba*/ 	.byte	0xff
	.zero		1


	//   ....[43]....
        /*03bc*/ 	.word	0x00002750
        /*03c0*/ 	.word	0x000000ff
        /*03c4*/ 	.word	0x00000000
        /*03c8*/ 	.short	0x010a
        /*03ca*/ 	.byte	0x04
	.zero		1


	//   ....[44]....
        /*03cc*/ 	.word	0x000027e0
        /*03d0*/ 	.word	0x000000ff
        /*03d4*/ 	.word	0x00000000
        /*03d8*/ 	.short	0x010a
        /*03da*/ 	.byte	0x05
	.zero		1


	//   ....[45]....
        /*03dc*/ 	.word	0x00002880
        /*03e0*/ 	.word	0x00000000
        /*03e4*/ 	.word	0x00000000
        /*03e8*/ 	.short	0x010a
        /*03ea*/ 	.byte	0xff
	.zero		1


	//   ....[46]....
        /*03ec*/ 	.word	0x000029a0
        /*03f0*/ 	.word	0x00000002
        /*03f4*/ 	.word	0x000000e0
        /*03f8*/ 	.short	0x010a
        /*03fa*/ 	.byte	0xff
	.zero		1


	//   ....[47]....
        /*03fc*/ 	.word	0x00002a10
        /*0400*/ 	.word	0x00000002
        /*0404*/ 	.word	0x00000000
        /*0408*/ 	.short	0x0101
        /*040a*/ 	.byte	0xff
	.zero		1


	//   ....[48]....
        /*040c*/ 	.word	0x00002a30
        /*0410*/ 	.word	0x000000ff
        /*0414*/ 	.word	0x00000090
        /*0418*/ 	.short	0x010a
        /*041a*/ 	.byte	0x04
	.zero		1


	//   ....[49]....
        /*041c*/ 	.word	0x00002b50
        /*0420*/ 	.word	0x00000002
        /*0424*/ 	.word	0x00000080
        /*0428*/ 	.short	0x010a
        /*042a*/ 	.byte	0xff
	.zero		1


	//   ....[50]....
        /*042c*/ 	.word	0x00002c50
        /*0430*/ 	.word	0x00000002
        /*0434*/ 	.word	0x00000000
        /*0438*/ 	.short	0x0101
        /*043a*/ 	.byte	0xff
	.zero		1


	//   ....[51]....
        /*043c*/ 	.word	0x00002ce0
        /*0440*/ 	.word	0x000000ff
        /*0444*/ 	.word	0x00000090
        /*0448*/ 	.short	0x0106
        /*044a*/ 	.byte	0x04
	.zero		1


	//   ....[52]....
        /*044c*/ 	.word	0x00002d00
        /*0450*/ 	.word	0x000000ff
        /*0454*/ 	.word	0x00000090
        /*0458*/ 	.short	0x010a
        /*045a*/ 	.byte	0x04
	.zero		1


	//   ....[53]....
        /*045c*/ 	.word	0x00002d90
        /*0460*/ 	.word	0x000000ff
        /*0464*/ 	.word	0x00000090
        /*0468*/ 	.short	0x0106
        /*046a*/ 	.byte	0x07
	.zero		1


	//   ....[54]....
        /*046c*/ 	.word	0x00002dd0
        /*0470*/ 	.word	0x00000000
        /*0474*/ 	.word	0x00000090
        /*0478*/ 	.short	0x010a
        /*047a*/ 	.byte	0xff
	.zero		1


	//   ....[55]....
        /*047c*/ 	.word	0x00003320
        /*0480*/ 	.word	0x00000000
        /*0484*/ 	.word	0x00000080
        /*0488*/ 	.short	0x010a
        /*048a*/ 	.byte	0xff
	.zero		1


	//   ....[56]....
        /*048c*/ 	.word	0x00003420
        /*0490*/ 	.word	0x00000003
        /*0494*/ 	.word	0x00000000
        /*0498*/ 	.short	0x0101
        /*049a*/ 	.byte	0xff
	.zero		1


	//   ....[57]....
        /*049c*/ 	.word	0x00003430
        /*04a0*/ 	.word	0x000000ff
        /*04a4*/ 	.word	0x00000000
        /*04a8*/ 	.short	0x010a
        /*04aa*/ 	.byte	0x04
	.zero		1


	//   ....[58]....
        /*04ac*/ 	.word	0x000034b0
        /*04b0*/ 	.word	0x000000ff
        /*04b4*/ 	.word	0x000000c0
        /*04b8*/ 	.short	0x010a
        /*04ba*/ 	.byte	0x1f
	.zero		1


	//   ....[59]....
        /*04bc*/ 	.word	0x00003590
        /*04c0*/ 	.word	0x000000ff
        /*04c4*/ 	.word	0x00000000
        /*04c8*/ 	.short	0x010a
        /*04ca*/ 	.byte	0x05
	.zero		1


	//   ....[60]....
        /*04cc*/ 	.word	0x000036d0
        /*04d0*/ 	.word	0x000000ff
        /*04d4*/ 	.word	0x00000000
        /*04d8*/ 	.short	0x010a
        /*04da*/ 	.byte	0x04
	.zero		1


	//   ....[61]....
        /*04dc*/ 	.word	0x00003960
        /*04e0*/ 	.word	0x000000ff
        /*04e4*/ 	.word	0x00000000
        /*04e8*/ 	.short	0x010a
        /*04ea*/ 	.byte	0x04
	.zero		1


	//   ....[62]....
        /*04ec*/ 	.word	0x000039f0
        /*04f0*/ 	.word	0x000000ff
        /*04f4*/ 	.word	0x00000000
        /*04f8*/ 	.short	0x010a
        /*04fa*/ 	.byte	0x05
	.zero		1


	//   ....[63]....
        /*04fc*/ 	.word	0x00003a80
        /*0500*/ 	.word	0x000000ff
        /*0504*/ 	.word	0x00000000
        /*0508*/ 	.short	0x010a
        /*050a*/ 	.byte	0x05
	.zero		1


	//   ....[64]....
        /*050c*/ 	.word	0x00003b10
        /*0510*/ 	.word	0x000000ff
        /*0514*/ 	.word	0x00000000
        /*0518*/ 	.short	0x010a
        /*051a*/ 	.byte	0x04
	.zero		1


	//   ....[65]....
        /*051c*/ 	.word	0x00003fe0
        /*0520*/ 	.word	0x0000000c
        /*0524*/ 	.word	0x00000080
        /*0528*/ 	.short	0x010a
        /*052a*/ 	.byte	0xff
	.zero		1


	//   ....[66]....
        /*052c*/ 	.word	0x00004150
        /*0530*/ 	.word	0x00000000
        /*0534*/ 	.word	0x00000000
        /*0538*/ 	.short	0x0101
        /*053a*/ 	.byte	0xff
	.zero		1


	//   ....[67]....
        /*053c*/ 	.word	0x000045e0
        /*0540*/ 	.word	0x000000ff
        /*0544*/ 	.word	0x00000078
        /*0548*/ 	.short	0x010a
        /*054a*/ 	.byte	0x15
	.zero		1


	//   ....[68]....
        /*054c*/ 	.word	0x00004760
        /*0550*/ 	.word	0x000000ff
        /*0554*/ 	.word	0x00000050
        /*0558*/ 	.short	0x010a
        /*055a*/ 	.byte	0x15
	.zero		1


	//   ....[69]....
        /*055c*/ 	.word	0x000048e0
        /*0560*/ 	.word	0x000000ff
        /*0564*/ 	.word	0x00000030
        /*0568*/ 	.short	0x010b
        /*056a*/ 	.byte	0x15
	.zero		1


	//   ....[70]....
        /*056c*/ 	.word	0x000048f0
        /*0570*/ 	.word	0x000000ff
        /*0574*/ 	.word	0x00000000
        /*0578*/ 	.short	0x0101
        /*057a*/ 	.byte	0x06
	.zero		1


	//   ....[71]....
        /*057c*/ 	.word	0x00004900
        /*0580*/ 	.word	0x000000ff
        /*0584*/ 	.word	0x00000058
        /*0588*/ 	.short	0x010a
        /*058a*/ 	.byte	0x15
	.zero		1


	//   ....[72]....
        /*058c*/ 	.word	0x00004a60
        /*0590*/ 	.word	0x000000ff
        /*0594*/ 	.word	0x00000038
        /*0598*/ 	.short	0x010b
        /*059a*/ 	.byte	0x15
	.zero		1


	//   ....[73]....
        /*059c*/ 	.word	0x00004a70
        /*05a0*/ 	.word	0x000000ff
        /*05a4*/ 	.word	0x00000000
        /*05a8*/ 	.short	0x0101
        /*05aa*/ 	.byte	0x06
	.zero		1


	//   ....[74]....
        /*05ac*/ 	.word	0x00004a80
        /*05b0*/ 	.word	0x000000ff
        /*05b4*/ 	.word	0x00000060
        /*05b8*/ 	.short	0x010a
        /*05ba*/ 	.byte	0x15
	.zero		1


	//   ....[75]....
        /*05bc*/ 	.word	0x00004bd0
        /*05c0*/ 	.word	0x000000ff
        /*05c4*/ 	.word	0x00000040
        /*05c8*/ 	.short	0x010b
        /*05ca*/ 	.byte	0x15
	.zero		1


	//   ....[76]....
        /*05cc*/ 	.word	0x00004be0
        /*05d0*/ 	.word	0x000000ff
        /*05d4*/ 	.word	0x00000000
        /*05d8*/ 	.short	0x0101
        /*05da*/ 	.byte	0x06
	.zero		1


	//   ....[77]....
        /*05dc*/ 	.word	0x00004bf0
        /*05e0*/ 	.word	0x000000ff
        /*05e4*/ 	.word	0x00000068
        /*05e8*/ 	.short	0x010a
        /*05ea*/ 	.byte	0x15
	.zero		1


	//   ....[78]....
        /*05ec*/ 	.word	0x00004df0
        /*05f0*/ 	.word	0x000000ff
        /*05f4*/ 	.word	0x00000048
        /*05f8*/ 	.short	0x010b
        /*05fa*/ 	.byte	0x15
	.zero		1


	//   ....[79]....
        /*05fc*/ 	.word	0x00004e00
        /*0600*/ 	.word	0x000000ff
        /*0604*/ 	.word	0x00000000
        /*0608*/ 	.short	0x0101
        /*060a*/ 	.byte	0x25
	.zero		1


	//   ....[80]....
        /*060c*/ 	.word	0x00004e30
        /*0610*/ 	.word	0x000000ff
        /*0614*/ 	.word	0x00000050
        /*0618*/ 	.short	0x010a
        /*061a*/ 	.byte	0x15
	.zero		1


	//   ....[81]....
        /*061c*/ 	.word	0x00004e50
        /*0620*/ 	.word	0x000000ff
        /*0624*/ 	.word	0x00000058
        /*0628*/ 	.short	0x010a
        /*062a*/ 	.byte	0x15
	.zero		1


	//   ....[82]....
        /*062c*/ 	.word	0x00004e70
        /*0630*/ 	.word	0x000000ff
        /*0634*/ 	.word	0x00000060
        /*0638*/ 	.short	0x010a
        /*063a*/ 	.byte	0x15
	.zero		1


	//   ....[83]....
        /*063c*/ 	.word	0x00004eb0
        /*0640*/ 	.word	0x00000000
        /*0644*/ 	.word	0x00000068
        /*0648*/ 	.short	0x010a
        /*064a*/ 	.byte	0xff
	.zero		1


	//   ....[84]....
        /*064c*/ 	.word	0x000051f0
        /*0650*/ 	.word	0x00000003
        /*0654*/ 	.word	0x00000080
        /*0658*/ 	.short	0x010a
        /*065a*/ 	.byte	0xff
	.zero		1


	//   ....[85]....
        /*065c*/ 	.word	0x00005370
        /*0660*/ 	.word	0x00000000
        /*0664*/ 	.word	0x00000000
        /*0668*/ 	.short	0x0101
        /*066a*/ 	.byte	0xff
	.zero		1


	//   ....[86]....
        /*066c*/ 	.word	0x00005e90
        /*0670*/ 	.word	0x00000002
        /*0674*/ 	.word	0x00000030
        /*0678*/ 	.short	0x010a
        /*067a*/ 	.byte	0xff
	.zero		1


	//   ....[87]....
        /*067c*/ 	.word	0x00005ed0
        /*0680*/ 	.word	0x00000034
        /*0684*/ 	.word	0x000000a0
        /*0688*/ 	.short	0x010a
        /*068a*/ 	.byte	0xff
	.zero		1


	//   ....[88]....
        /*068c*/ 	.word	0x00006010
        /*0690*/ 	.word	0x00000002
        /*0694*/ 	.word	0x00000030
        /*0698*/ 	.short	0x010a
        /*069a*/ 	.byte	0xff
	.zero		1


	//   ....[89]....
        /*069c*/ 	.word	0x00006130
        /*06a0*/ 	.word	0x00000000
        /*06a4*/ 	.word	0x00000000
        /*06a8*/ 	.short	0x0101
        /*06aa*/ 	.byte	0xff
	.zero		1


	//   ....[90]....
        /*06ac*/ 	.word	0x000061b0
        /*06b0*/ 	.word	0x00000034
        /*06b4*/ 	.word	0x000000a0
        /*06b8*/ 	.short	0x010a
        /*06ba*/ 	.byte	0xff
	.zero		1


	//   ....[91]....
        /*06bc*/ 	.word	0x00006d20
        /*06c0*/ 	.word	0x00000000
        /*06c4*/ 	.word	0x00000030
        /*06c8*/ 	.short	0x010a
        /*06ca*/ 	.byte	0xff
	.zero		1


	//   ....[92]....
        /*06cc*/ 	.word	0x00006dd0
        /*06d0*/ 	.word	0x00000000
        /*06d4*/ 	.word	0x00000030
        /*06d8*/ 	.short	0x010a
        /*06da*/ 	.byte	0xff
	.zero		1


	//   ....[93]....
        /*06dc*/ 	.word	0x00006ef0
        /*06e0*/ 	.word	0x00000000
        /*06e4*/ 	.word	0x00000000
        /*06e8*/ 	.short	0x0101
        /*06ea*/ 	.byte	0xff
	.zero		1


	//   ....[94]....
        /*06ec*/ 	.word	0x00007a60
        /*06f0*/ 	.word	0x00000000
        /*06f4*/ 	.word	0x00000030
        /*06f8*/ 	.short	0x010a
        /*06fa*/ 	.byte	0xff
	.zero		1


	//   ....[95]....
        /*06fc*/ 	.word	0x00007b10
        /*0700*/ 	.word	0x00000000
        /*0704*/ 	.word	0x00000030
        /*0708*/ 	.short	0x010a
        /*070a*/ 	.byte	0xff
	.zero		1


	//   ....[96]....
        /*070c*/ 	.word	0x00007c40
        /*0710*/ 	.word	0x00000000
        /*0714*/ 	.word	0x00000000
        /*0718*/ 	.short	0x0101
        /*071a*/ 	.byte	0xff
	.zero		1


	//   ....[97]....
        /*071c*/ 	.word	0x000087e0
        /*0720*/ 	.word	0x00000000
        /*0724*/ 	.word	0x00000030
        /*0728*/ 	.short	0x010a
        /*072a*/ 	.byte	0xff
	.zero		1


	//   ....[98]....
        /*072c*/ 	.word	0x00008890
        /*0730*/ 	.word	0x00000000
        /*0734*/ 	.word	0x00000030
        /*0738*/ 	.short	0x010a
        /*073a*/ 	.byte	0xff
	.zero		1


	//   ....[99]....
        /*073c*/ 	.word	0x000089b0
        /*0740*/ 	.word	0x00000000
        /*0744*/ 	.word	0x00000000
        /*0748*/ 	.short	0x0101
        /*074a*/ 	.byte	0xff
	.zero		1


	//   ....[100]....
        /*074c*/ 	.word	0x00008dc0
        /*0750*/ 	.word	0x000000ff
        /*0754*/ 	.word	0x00000000
        /*0758*/ 	.short	0x0101
        /*075a*/ 	.byte	0x04
	.zero		1


	//   ....[101]....
        /*075c*/ 	.word	0x000096c0
        /*0760*/ 	.word	0x00000000
        /*0764*/ 	.word	0x000000f0
        /*0768*/ 	.short	0x010a
        /*076a*/ 	.byte	0xff
	.zero		1


	//   ....[102]....
        /*076c*/ 	.word	0x00009720
        /*0770*/ 	.word	0x00000000
        /*0774*/ 	.word	0x00000018
        /*0778*/ 	.short	0x010a
        /*077a*/ 	.byte	0xff
	.zero		1


	//   ....[103]....
        /*077c*/ 	.word	0x00009780
        /*0780*/ 	.word	0x00000000
        /*0784*/ 	.word	0x00000018
        /*0788*/ 	.short	0x010a
        /*078a*/ 	.byte	0xff
	.zero		1


	//   ....[104]....
        /*078c*/ 	.word	0x000097d0
        /*0790*/ 	.word	0x00000003
        /*0794*/ 	.word	0x00000080
        /*0798*/ 	.short	0x010a
        /*079a*/ 	.byte	0xff
	.zero		1


	//   ....[105]....
        /*079c*/ 	.word	0x00009830
        /*07a0*/ 	.word	0x00000000
        /*07a4*/ 	.word	0x00000000
        /*07a8*/ 	.short	0x010a
        /*07aa*/ 	.byte	0xff
	.zero		1


	//   ....[106]....
        /*07ac*/ 	.word	0x00009890
        /*07b0*/ 	.word	0x00000000
        /*07b4*/ 	.word	0x00000000
        /*07b8*/ 	.short	0x010a
        /*07ba*/ 	.byte	0xff
	.zero		1


	//   ....[107]....
        /*07bc*/ 	.word	0x000098e0
        /*07c0*/ 	.word	0x00000002
        /*07c4*/ 	.word	0x000000e0
        /*07c8*/ 	.short	0x010a
        /*07ca*/ 	.byte	0xff
	.zero		1


	//   ....[108]....
        /*07cc*/ 	.word	0x00009940
        /*07d0*/ 	.word	0x00000002
        /*07d4*/ 	.word	0x00000090
        /*07d8*/ 	.short	0x010a
        /*07da*/ 	.byte	0xff
	.zero		1


	//   ....[109]....
        /*07dc*/ 	.word	0x00009990
        /*07e0*/ 	.word	0x00000002
        /*07e4*/ 	.word	0x00000080
        /*07e8*/ 	.short	0x010a
        /*07ea*/ 	.byte	0xff
	.zero		1


	//   ....[110]....
        /*07ec*/ 	.word	0x000099f0
        /*07f0*/ 	.word	0x00000000
        /*07f4*/ 	.word	0x00000090
        /*07f8*/ 	.short	0x010a
        /*07fa*/ 	.byte	0xff
	.zero		1


	//   ....[111]....
        /*07fc*/ 	.word	0x00009a40
        /*0800*/ 	.word	0x00000000
        /*0804*/ 	.word	0x00000080
        /*0808*/ 	.short	0x010a
        /*080a*/ 	.byte	0xff
	.zero		1


	//   ....[112]....
        /*080c*/ 	.word	0x00009aa0
        /*0810*/ 	.word	0x00000002
        /*0814*/ 	.word	0x000000c0
        /*0818*/ 	.short	0x010a
        /*081a*/ 	.byte	0xff
	.zero		1


	//   ....[113]....
        /*081c*/ 	.word	0x00009b00
        /*0820*/ 	.word	0x00000000
        /*0824*/ 	.word	0x00000000
        /*0828*/ 	.short	0x010a
        /*082a*/ 	.byte	0xff
	.zero		1


	//   ....[114]....
        /*082c*/ 	.word	0x00009b60
        /*0830*/ 	.word	0x00000000
        /*0834*/ 	.word	0x00000000
        /*0838*/ 	.short	0x010a
        /*083a*/ 	.byte	0xff
	.zero		1


	//   ....[115]....
        /*083c*/ 	.word	0x00009bc0
        /*0840*/ 	.word	0x00000000
        /*0844*/ 	.word	0x00000000
        /*0848*/ 	.short	0x010a
        /*084a*/ 	.byte	0xff
	.zero		1


	//   ....[116]....
        /*084c*/ 	.word	0x00009c20
        /*0850*/ 	.word	0x00000000
        /*0854*/ 	.word	0x00000000
        /*0858*/ 	.short	0x010a
        /*085a*/ 	.byte	0xff
	.zero		1


	//   ....[117]....
        /*085c*/ 	.word	0x00009c80
        /*0860*/ 	.word	0x00000000
        /*0864*/ 	.word	0x00000000
        /*0868*/ 	.short	0x010a
        /*086a*/ 	.byte	0xff
	.zero		1


	//   ....[118]....
        /*086c*/ 	.word	0x00009cd0
        /*0870*/ 	.word	0x0000000c
        /*0874*/ 	.word	0x00000080
        /*0878*/ 	.short	0x010a
        /*087a*/ 	.byte	0xff
	.zero		1


	//   ....[119]....
        /*087c*/ 	.word	0x00009d30
        /*0880*/ 	.word	0x00000000
        /*0884*/ 	.word	0x00000078
        /*0888*/ 	.short	0x010a
        /*088a*/ 	.byte	0xff
	.zero		1


	//   ....[120]....
        /*088c*/ 	.word	0x00009d90
        /*0890*/ 	.word	0x00000000
        /*0894*/ 	.word	0x00000050
        /*0898*/ 	.short	0x010a
        /*089a*/ 	.byte	0xff
	.zero		1


	//   ....[121]....
        /*089c*/ 	.word	0x00009df0
        /*08a0*/ 	.word	0x00000000
        /*08a4*/ 	.word	0x00000058
        /*08a8*/ 	.short	0x010a
        /*08aa*/ 	.byte	0xff
	.zero		1


	//   ....[122]....
        /*08ac*/ 	.word	0x00009e50
        /*08b0*/ 	.word	0x00000000
        /*08b4*/ 	.word	0x00000060
        /*08b8*/ 	.short	0x010a
        /*08ba*/ 	.byte	0xff
	.zero		1


	//   ....[123]....
        /*08bc*/ 	.word	0x00009eb0
        /*08c0*/ 	.word	0x00000000
        /*08c4*/ 	.word	0x00000068
        /*08c8*/ 	.short	0x010a
        /*08ca*/ 	.byte	0xff
	.zero		1


	//   ....[124]....
        /*08cc*/ 	.word	0x00009f10
        /*08d0*/ 	.word	0x00000000
        /*08d4*/ 	.word	0x00000050
        /*08d8*/ 	.short	0x010a
        /*08da*/ 	.byte	0xff
	.zero		1


	//   ....[125]....
        /*08dc*/ 	.word	0x00009f70
        /*08e0*/ 	.word	0x00000000
        /*08e4*/ 	.word	0x00000058
        /*08e8*/ 	.short	0x010a
        /*08ea*/ 	.byte	0xff
	.zero		1


	//   ....[126]....
        /*08ec*/ 	.word	0x00009fd0
        /*08f0*/ 	.word	0x00000000
        /*08f4*/ 	.word	0x00000060
        /*08f8*/ 	.short	0x010a
        /*08fa*/ 	.byte	0xff
	.zero		1


	//   ....[127]....
        /*08fc*/ 	.word	0x0000a020
        /*0900*/ 	.word	0x00000003
        /*0904*/ 	.word	0x00000080
        /*0908*/ 	.short	0x010a
        /*090a*/ 	.byte	0xff
	.zero		1


	//   ....[128]....
        /*090c*/ 	.word	0x0000a070
        /*0910*/ 	.word	0x00000002
        /*0914*/ 	.word	0x00000030
        /*0918*/ 	.short	0x010a
        /*091a*/ 	.byte	0xff
	.zero		1


	//   ....[129]....
        /*091c*/ 	.word	0x0000a0c0
        /*0920*/ 	.word	0x00000034
        /*0924*/ 	.word	0x000000a0
        /*0928*/ 	.short	0x010a
        /*092a*/ 	.byte	0xff
	.zero		1


	//   ....[130]....
        /*092c*/ 	.word	0x0000a110
        /*0930*/ 	.word	0x00000000
        /*0934*/ 	.word	0x00000030
        /*0938*/ 	.short	0x010a
        /*093a*/ 	.byte	0xff
	.zero		1


	//   ....[131]....
        /*093c*/ 	.word	0x0000a160
        /*0940*/ 	.word	0x00000000
        /*0944*/ 	.word	0x00000030
        /*0948*/ 	.short	0x010a
        /*094a*/ 	.byte	0xff
	.zero		1


	//   ....[132]....
        /*094c*/ 	.word	0x0000a1b0
        /*0950*/ 	.word	0x00000000
        /*0954*/ 	.word	0x00000030
        /*0958*/ 	.short	0x010a
        /*095a*/ 	.byte	0xff
	.zero		1


	//----- nvinfo : EIATTR_NUM_MBARRIERS
	.align		4
.L_48:
        /*095c*/ 	.byte	0x03, 0x38
        /*095e*/ 	.short	0x0020


	//----- nvinfo : EIATTR_EXIT_INSTR_OFFSETS
	.align		4
        /*0960*/ 	.byte	0x04, 0x1c
        /*0962*/ 	.short	(.L_50 - .L_49)


	//   ....[0]....
.L_49:
        /*0964*/ 	.word	0x000028b0


	//   ....[1]....
        /*0968*/ 	.word	0x00002da0


	//   ....[2]....
        /*096c*/ 	.word	0x00002e00


	//   ....[3]....
        /*0970*/ 	.word	0x00003d70


	//   ....[4]....
        /*0974*/ 	.word	0x00004ee0


	//   ....[5]....
        /*0978*/ 	.word	0x00004f20


	//   ....[6]....
        /*097c*/ 	.word	0x000096b0


	//----- nvinfo : EIATTR_MAX_THREADS
	.align		4
.L_50:
        /*0980*/ 	.byte	0x04, 0x05
        /*0982*/ 	.short	(.L_52 - .L_51)
.L_51:
        /*0984*/ 	.word	0x00000100
        /*0988*/ 	.word	0x00000001
        /*098c*/ 	.word	0x00000001


	//----- nvinfo : EIATTR_CRS_STACK_SIZE
	.align		4
.L_52:
        /*0990*/ 	.byte	0x04, 0x1e
        /*0992*/ 	.short	(.L_54 - .L_53)
.L_53:
        /*0994*/ 	.word	0x00000000


	//----- nvinfo : EIATTR_CBANK_PARAM_SIZE
	.align		4
.L_54:
        /*0998*/ 	.byte	0x03, 0x19
        /*099a*/ 	.short	0x0800


	//----- nvinfo : EIATTR_PARAM_CBANK
	.align		4
        /*099c*/ 	.byte	0x04, 0x0a
        /*099e*/ 	.short	(.L_56 - .L_55)
	.align		4
.L_55:
        /*09a0*/ 	.word	index@(.nv.constant0._ZN7cutlass13device_kernelINS_4gemm6kernel13GemmUniversalIN4cute5tupleIJiiiiEEENS1_10collective13CollectiveMmaINS1_35MainloopSm100TmaUmmaWarpSpecializedILi3ELi2ELi4ENS5_IJNS4_1CILi1EEENSA_ILi2EEESB_EEEEENS5_IJNSA_ILi64EEENSA_ILi256EEENSA_ILi128EEEEEEaNS5_IJlSB_lEEEaSJ_NS4_8TiledMMAINS4_8MMA_AtomIJNS4_15SM100_MMA_S8_SSIaaiLi64ELi256ELNS4_4UMMA5MajorE0ELSO_0ELNSN_8SaturateE0EEEEEENS4_6LayoutINS5_IJSB_SB_SB_EEENS5_IJNSA_ILi0EEESU_SU_EEEEENS5_IJNS4_10UnderscoreESX_SX_EEEEENS4_23SM90_TMA_LOAD_MULTICASTENS4_14ComposedLayoutINS4_7SwizzleILi3ELi4ELi3EEENS4_18smem_ptr_flag_bitsILi8EEENSS_INS5_IJNSA_ILi8EEESH_EEENS5_IJSH_SB_EEEEEEEvNS4_8identityENS4_13SM90_TMA_LOADES1A_vS1B_EENS_8epilogue10collective18CollectiveEpilogueINS1E_23Sm100TmaWarpSpecializedILi4ELi2ELi32ELb0ELb0EEEJSI_NS5_IJNSS_ISF_SB_EES1J_EEEaSJ_aSJ_NS1E_6fusion15FusionCallbacksIS1I_NS1L_17LinearCombinationIaiaiLNS_15FloatRoundStyleE2EEESI_S1K_JEEENS4_5SM1004TMEM4LOAD26SM100_TMEM_LOAD_16dp32b32xES1C_NS11_INS12_ILi2ELi4ELi3EEES15_NSS_INS5_IJS16_SF_EEENS5_IJSF_SB_EEEEEEENS4_39AutoVectorizingCopyWithAssumedAlignmentILi128EEENS4_14SM90_TMA_STOREES1Z_S21_S21_EEEvvEEEEvNT_6ParamsE)
        /*09a4*/ 	.short	0x0380
        /*09a6*/ 	.short	0x0800


	//----- nvinfo : EIATTR_SW_WAR
	.align		4
.L_56:
        /*09a8*/ 	.byte	0x04, 0x36
        /*09aa*/ 	.short	(.L_58 - .L_57)
.L_57:
        /*09ac*/ 	.word	0x00000008
.L_58:


//--------------------- .nv.callgraph             --------------------------
	.section	.nv.callgraph,"",@"SHT_CUDA_CALLGRAPH"
	.align	4
	.sectionentsize	8
	.align		4
        /*0000*/ 	.word	0x00000000
	.align		4
        /*0004*/ 	.word	0xffffffff
	.align		4
        /*0008*/ 	.word	index@(_ZN7cutlass13device_kernelINS_4gemm6kernel13GemmUniversalIN4cute5tupleIJiiiiEEENS1_10collective13CollectiveMmaINS1_35MainloopSm100TmaUmmaWarpSpecializedILi3ELi2ELi4ENS5_IJNS4_1CILi1EEENSA_ILi2EEESB_EEEEENS5_IJNSA_ILi64EEENSA_ILi256EEENSA_ILi128EEEEEEaNS5_IJlSB_lEEEaSJ_NS4_8TiledMMAINS4_8MMA_AtomIJNS4_15SM100_MMA_S8_SSIaaiLi64ELi256ELNS4_4UMMA5MajorE0ELSO_0ELNSN_8SaturateE0EEEEEENS4_6LayoutINS5_IJSB_SB_SB_EEENS5_IJNSA_ILi0EEESU_SU_EEEEENS5_IJNS4_10UnderscoreESX_SX_EEEEENS4_23SM90_TMA_LOAD_MULTICASTENS4_14ComposedLayoutINS4_7SwizzleILi3ELi4ELi3EEENS4_18smem_ptr_flag_bitsILi8EEENSS_INS5_IJNSA_ILi8EEESH_EEENS5_IJSH_SB_EEEEEEEvNS4_8identityENS4_13SM90_TMA_LOADES1A_vS1B_EENS_8epilogue10collective18CollectiveEpilogueINS1E_23Sm100TmaWarpSpecializedILi4ELi2ELi32ELb0ELb0EEEJSI_NS5_IJNSS_ISF_SB_EES1J_EEEaSJ_aSJ_NS1E_6fusion15FusionCallbacksIS1I_NS1L_17LinearCombinationIaiaiLNS_15FloatRoundStyleE2EEESI_S1K_JEEENS4_5SM1004TMEM4LOAD26SM100_TMEM_LOAD_16dp32b32xES1C_NS11_INS12_ILi2ELi4ELi3EEES15_NSS_INS5_IJS16_SF_EEENS5_IJSF_SB_EEEEEEENS4_39AutoVectorizingCopyWithAssumedAlignmentILi128EEENS4_14SM90_TMA_STOREES1Z_S21_S21_EEEvvEEEEvNT_6ParamsE)
	.align		4
        /*000c*/ 	.word	index@(__assertfail)
	.align		4
        /*0010*/ 	.word	0x00000000
	.align		4
        /*0014*/ 	.word	0xfffffffe
	.align		4
        /*0018*/ 	.word	0x00000000
	.align		4
        /*001c*/ 	.word	0xfffffffd
	.align		4
        /*0020*/ 	.word	0x00000000
	.align		4
        /*0024*/ 	.word	0xfffffffc


//--------------------- .nv.constant4             --------------------------
	.section	.nv.constant4,"a",@progbits
	.align	8
	.align		8
.nv.constant4:
        /*0000*/ 	.dword	__assertfail
	.align		8
        /*0008*/ 	.dword	__unnamed_1
	.align		8
        /*0010*/ 	.dword	__unnamed_2
	.align		8
        /*0018*/ 	.dword	__unnamed_3
	.align		8
        /*0020*/ 	.dword	_ZN39_INTERNAL_4d6ceb77_4_k_cu_3fdf9fcf_94894cuda3std3__45__cpo5beginE
	.align		8
        /*0028*/ 	.dword	_ZN39_INTERNAL_4d6ceb77_4_k_cu_3fdf9fcf_94894cuda3std3__45__cpo3endE
	.align		8
        /*0030*/ 	.dword	_ZN39_INTERNAL_4d6ceb77_4_k_cu_3fdf9fcf_94894cuda3std3__45__cpo6cbeginE
	.align		8
        /*0038*/ 	.dword	_ZN39_INTERNAL_4d6ceb77_4_k_cu_3fdf9fcf_94894cuda3std3__45__cpo4cendE
	.align		8
        /*0040*/ 	.dword	_ZN39_INTERNAL_4d6ceb77_4_k_cu_3fdf9fcf_94894cuda3std3__441_GLOBAL__N__4d6ceb77_4_k_cu_3fdf9fcf_94896ignoreE
	.align		8
        /*0048*/ 	.dword	_ZN39_INTERNAL_4d6ceb77_4_k_cu_3fdf9fcf_94894cuda3std3__419piecewise_constructE
	.align		8
        /*0050*/ 	.dword	_ZN39_INTERNAL_4d6ceb77_4_k_cu_3fdf9fcf_94894cuda3std3__48in_placeE
	.align		8
        /*0058*/ 	.dword	_ZN39_INTERNAL_4d6ceb77_4_k_cu_3fdf9fcf_94894cuda3std6ranges3__45__cpo4swapE
	.align		8
        /*0060*/ 	.dword	_ZN39_INTERNAL_4d6ceb77_4_k_cu_3fdf9fcf_94894cuda3std6ranges3__45__cpo9iter_moveE
	.align		8
        /*0068*/ 	.dword	_ZN39_INTERNAL_4d6ceb77_4_k_cu_3fdf9fcf_94894cute7productE
	.align		8
        /*0070*/ 	.dword	_ZN39_INTERNAL_4d6ceb77_4_k_cu_3fdf9fcf_94894cute1_E
	.align		8
        /*0078*/ 	.dword	$str$25
	.align		8
        /*0080*/ 	.dword	$str$26
	.align		8
        /*0088*/ 	.dword	$str$27
	.align		8
        /*0090*/ 	.dword	$str$28


//--------------------- .text._ZN7cutlass13device_kernelINS_4gemm6kernel13GemmUniversalIN4cute5tupleIJiiiiEEENS1_10collective13CollectiveMmaINS1_35MainloopSm100TmaUmmaWarpSpecializedILi3ELi2ELi4ENS5_IJNS4_1CILi1EEENSA_ILi2EEESB_EEEEENS5_IJNSA_ILi64EEENSA_ILi256EEENSA_ILi128EEEEEEaNS5_IJlSB_lEEEaSJ_NS4_8TiledMMAINS4_8MMA_AtomIJNS4_15SM100_MMA_S8_SSIaaiLi64ELi256ELNS4_4UMMA5MajorE0ELSO_0ELNSN_8SaturateE0EEEEEENS4_6LayoutINS5_IJSB_SB_SB_EEENS5_IJNSA_ILi0EEESU_SU_EEEEENS5_IJNS4_10UnderscoreESX_SX_EEEEENS4_23SM90_TMA_LOAD_MULTICASTENS4_14ComposedLayoutINS4_7SwizzleILi3ELi4ELi3EEENS4_18smem_ptr_flag_bitsILi8EEENSS_INS5_IJNSA_ILi8EEESH_EEENS5_IJSH_SB_EEEEEEEvNS4_8identityENS4_13SM90_TMA_LOADES1A_vS1B_EENS_8epilogue10collective18CollectiveEpilogueINS1E_23Sm100TmaWarpSpecializedILi4ELi2ELi32ELb0ELb0EEEJSI_NS5_IJNSS_ISF_SB_EES1J_EEEaSJ_aSJ_NS1E_6fusion15FusionCallbacksIS1I_NS1L_17LinearCombinationIaiaiLNS_15FloatRoundStyleE2EEESI_S1K_JEEENS4_5SM1004TMEM4LOAD26SM100_TMEM_LOAD_16dp32b32xES1C_NS11_INS12_ILi2ELi4ELi3EEES15_NSS_INS5_IJS16_SF_EEENS5_IJSF_SB_EEEEEEENS4_39AutoVectorizingCopyWithAssumedAlignmentILi128EEENS4_14SM90_TMA_STOREES1Z_S21_S21_EEEvvEEEEvNT_6ParamsE --------------------------
	.section	.text._ZN7cutlass13device_kernelINS_4gemm6kernel13GemmUniversalIN4cute5tupleIJiiiiEEENS1_10collective13CollectiveMmaINS1_35MainloopSm100TmaUmmaWarpSpecializedILi3ELi2ELi4ENS5_IJNS4_1CILi1EEENSA_ILi2EEESB_EEEEENS5_IJNSA_ILi64EEENSA_ILi256EEENSA_ILi128EEEEEEaNS5_IJlSB_lEEEaSJ_NS4_8TiledMMAINS4_8MMA_AtomIJNS4_15SM100_MMA_S8_SSIaaiLi64ELi256ELNS4_4UMMA5MajorE0ELSO_0ELNSN_8SaturateE0EEEEEENS4_6LayoutINS5_IJSB_SB_SB_EEENS5_IJNSA_ILi0EEESU_SU_EEEEENS5_IJNS4_10UnderscoreESX_SX_EEEEENS4_23SM90_TMA_LOAD_MULTICASTENS4_14ComposedLayoutINS4_7SwizzleILi3ELi4ELi3EEENS4_18smem_ptr_flag_bitsILi8EEENSS_INS5_IJNSA_ILi8EEESH_EEENS5_IJSH_SB_EEEEEEEvNS4_8identityENS4_13SM90_TMA_LOADES1A_vS1B_EENS_8epilogue10collective18CollectiveEpilogueINS1E_23Sm100TmaWarpSpecializedILi4ELi2ELi32ELb0ELb0EEEJSI_NS5_IJNSS_ISF_SB_EES1J_EEEaSJ_aSJ_NS1E_6fusion15FusionCallbacksIS1I_NS1L_17LinearCombinationIaiaiLNS_15FloatRoundStyleE2EEESI_S1K_JEEENS4_5SM1004TMEM4LOAD26SM100_TMEM_LOAD_16dp32b32xES1C_NS11_INS12_ILi2ELi4ELi3EEES15_NSS_INS5_IJS16_SF_EEENS5_IJSF_SB_EEEEEEENS4_39AutoVectorizingCopyWithAssumedAlignmentILi128EEENS4_14SM90_TMA_STOREES1Z_S21_S21_EEEvvEEEEvNT_6ParamsE,"ax",@progbits
	.align	128
.text._ZN7cutlass13device_kernelINS_4gemm6kernel13GemmUniversalIN4cute5tupleIJiiiiEEENS1_10collective13CollectiveMmaINS1_35MainloopSm100TmaUmmaWarpSpecializedILi3ELi2ELi4ENS5_IJNS4_1CILi1EEENSA_ILi2EEESB_EEEEENS5_IJNSA_ILi64EEENSA_ILi256EEENSA_ILi128EEEEEEaNS5_IJlSB_lEEEaSJ_NS4_8TiledMMAINS4_8MMA_AtomIJNS4_15SM100_MMA_S8_SSIaaiLi64ELi256ELNS4_4UMMA5MajorE0ELSO_0ELNSN_8SaturateE0EEEEEENS4_6LayoutINS5_IJSB_SB_SB_EEENS5_IJNSA_ILi0EEESU_SU_EEEEENS5_IJNS4_10UnderscoreESX_SX_EEEEENS4_23SM90_TMA_LOAD_MULTICASTENS4_14ComposedLayoutINS4_7SwizzleILi3ELi4ELi3EEENS4_18smem_ptr_flag_bitsILi8EEENSS_INS5_IJNSA_ILi8EEESH_EEENS5_IJSH_SB_EEEEEEEvNS4_8identityENS4_13SM90_TMA_LOADES1A_vS1B_EENS_8epilogue10collective18CollectiveEpilogueINS1E_23Sm100TmaWarpSpecializedILi4ELi2ELi32ELb0ELb0EEEJSI_NS5_IJNSS_ISF_SB_EES1J_EEEaSJ_aSJ_NS1E_6fusion15FusionCallbacksIS1I_NS1L_17LinearCombinationIaiaiLNS_15FloatRoundStyleE2EEESI_S1K_JEEENS4_5SM1004TMEM4LOAD26SM100_TMEM_LOAD_16dp32b32xES1C_NS11_INS12_ILi2ELi4ELi3EEES15_NSS_INS5_IJS16_SF_EEENS5_IJSF_SB_EEEEEEENS4_39AutoVectorizingCopyWithAssumedAlignmentILi128EEENS4_14SM90_TMA_STOREES1Z_S21_S21_EEEvvEEEEvNT_6ParamsE:
        .type           _ZN7cutlass13device_kernelINS_4gemm6kernel13GemmUniversalIN4cute5tupleIJiiiiEEENS1_10collective13CollectiveMmaINS1_35MainloopSm100TmaUmmaWarpSpecializedILi3ELi2ELi4ENS5_IJNS4_1CILi1EEENSA_ILi2EEESB_EEEEENS5_IJNSA_ILi64EEENSA_ILi256EEENSA_ILi128EEEEEEaNS5_IJlSB_lEEEaSJ_NS4_8TiledMMAINS4_8MMA_AtomIJNS4_15SM100_MMA_S8_SSIaaiLi64ELi256ELNS4_4UMMA5MajorE0ELSO_0ELNSN_8SaturateE0EEEEEENS4_6LayoutINS5_IJSB_SB_SB_EEENS5_IJNSA_ILi0EEESU_SU_EEEEENS5_IJNS4_10UnderscoreESX_SX_EEEEENS4_23SM90_TMA_LOAD_MULTICASTENS4_14ComposedLayoutINS4_7SwizzleILi3ELi4ELi3EEENS4_18smem_ptr_flag_bitsILi8EEENSS_INS5_IJNSA_ILi8EEESH_EEENS5_IJSH_SB_EEEEEEEvNS4_8identityENS4_13SM90_TMA_LOADES1A_vS1B_EENS_8epilogue10collective18CollectiveEpilogueINS1E_23Sm100TmaWarpSpecializedILi4ELi2ELi32ELb0ELb0EEEJSI_NS5_IJNSS_ISF_SB_EES1J_EEEaSJ_aSJ_NS1E_6fusion15FusionCallbacksIS1I_NS1L_17LinearCombinationIaiaiLNS_15FloatRoundStyleE2EEESI_S1K_JEEENS4_5SM1004TMEM4LOAD26SM100_TMEM_LOAD_16dp32b32xES1C_NS11_INS12_ILi2ELi4ELi3EEES15_NSS_INS5_IJS16_SF_EEENS5_IJSF_SB_EEEEEEENS4_39AutoVectorizingCopyWithAssumedAlignmentILi128EEENS4_14SM90_TMA_STOREES1Z_S21_S21_EEEvvEEEEvNT_6ParamsE,@function
        .size           _ZN7cutlass13device_kernelINS_4gemm6kernel13GemmUniversalIN4cute5tupleIJiiiiEEENS1_10collective13CollectiveMmaINS1_35MainloopSm100TmaUmmaWarpSpecializedILi3ELi2ELi4ENS5_IJNS4_1CILi1EEENSA_ILi2EEESB_EEEEENS5_IJNSA_ILi64EEENSA_ILi256EEENSA_ILi128EEEEEEaNS5_IJlSB_lEEEaSJ_NS4_8TiledMMAINS4_8MMA_AtomIJNS4_15SM100_MMA_S8_SSIaaiLi64ELi256ELNS4_4UMMA5MajorE0ELSO_0ELNSN_8SaturateE0EEEEEENS4_6LayoutINS5_IJSB_SB_SB_EEENS5_IJNSA_ILi0EEESU_SU_EEEEENS5_IJNS4_10UnderscoreESX_SX_EEEEENS4_23SM90_TMA_LOAD_MULTICASTENS4_14ComposedLayoutINS4_7SwizzleILi3ELi4ELi3EEENS4_18smem_ptr_flag_bitsILi8EEENSS_INS5_IJNSA_ILi8EEESH_EEENS5_IJSH_SB_EEEEEEEvNS4_8identityENS4_13SM90_TMA_LOADES1A_vS1B_EENS_8epilogue10collective18CollectiveEpilogueINS1E_23Sm100TmaWarpSpecializedILi4ELi2ELi32ELb0ELb0EEEJSI_NS5_IJNSS_ISF_SB_EES1J_EEEaSJ_aSJ_NS1E_6fusion15FusionCallbacksIS1I_NS1L_17LinearCombinationIaiaiLNS_15FloatRoundStyleE2EEESI_S1K_JEEENS4_5SM1004TMEM4LOAD26SM100_TMEM_LOAD_16dp32b32xES1C_NS11_INS12_ILi2ELi4ELi3EEES15_NSS_INS5_IJS16_SF_EEENS5_IJSF_SB_EEEEEEENS4_39AutoVectorizingCopyWithAssumedAlignmentILi128EEENS4_14SM90_TMA_STOREES1Z_S21_S21_EEEvvEEEEvNT_6ParamsE,(.L_x_174 - _ZN7cutlass13device_kernelINS_4gemm6kernel13GemmUniversalIN4cute5tupleIJiiiiEEENS1_10collective13CollectiveMmaINS1_35MainloopSm100TmaUmmaWarpSpecializedILi3ELi2ELi4ENS5_IJNS4_1CILi1EEENSA_ILi2EEESB_EEEEENS5_IJNSA_ILi64EEENSA_ILi256EEENSA_ILi128EEEEEEaNS5_IJlSB_lEEEaSJ_NS4_8TiledMMAINS4_8MMA_AtomIJNS4_15SM100_MMA_S8_SSIaaiLi64ELi256ELNS4_4UMMA5MajorE0ELSO_0ELNSN_8SaturateE0EEEEEENS4_6LayoutINS5_IJSB_SB_SB_EEENS5_IJNSA_ILi0EEESU_SU_EEEEENS5_IJNS4_10UnderscoreESX_SX_EEEEENS4_23SM90_TMA_LOAD_MULTICASTENS4_14ComposedLayoutINS4_7SwizzleILi3ELi4ELi3EEENS4_18smem_ptr_flag_bitsILi8EEENSS_INS5_IJNSA_ILi8EEESH_EEENS5_IJSH_SB_EEEEEEEvNS4_8identityENS4_13SM90_TMA_LOADES1A_vS1B_EENS_8epilogue10collective18CollectiveEpilogueINS1E_23Sm100TmaWarpSpecializedILi4ELi2ELi32ELb0ELb0EEEJSI_NS5_IJNSS_ISF_SB_EES1J_EEEaSJ_aSJ_NS1E_6fusion15FusionCallbacksIS1I_NS1L_17LinearCombinationIaiaiLNS_15FloatRoundStyleE2EEESI_S1K_JEEENS4_5SM1004TMEM4LOAD26SM100_TMEM_LOAD_16dp32b32xES1C_NS11_INS12_ILi2ELi4ELi3EEES15_NSS_INS5_IJS16_SF_EEENS5_IJSF_SB_EEEEEEENS4_39AutoVectorizingCopyWithAssumedAlignmentILi128EEENS4_14SM90_TMA_STOREES1Z_S21_S21_EEEvvEEEEvNT_6ParamsE)
        .other          _ZN7cutlass13device_kernelINS_4gemm6kernel13GemmUniversalIN4cute5tupleIJiiiiEEENS1_10collective13CollectiveMmaINS1_35MainloopSm100TmaUmmaWarpSpecializedILi3ELi2ELi4ENS5_IJNS4_1CILi1EEENSA_ILi2EEESB_EEEEENS5_IJNSA_ILi64EEENSA_ILi256EEENSA_ILi128EEEEEEaNS5_IJlSB_lEEEaSJ_NS4_8TiledMMAINS4_8MMA_AtomIJNS4_15SM100_MMA_S8_SSIaaiLi64ELi256ELNS4_4UMMA5MajorE0ELSO_0ELNSN_8SaturateE0EEEEEENS4_6LayoutINS5_IJSB_SB_SB_EEENS5_IJNSA_ILi0EEESU_SU_EEEEENS5_IJNS4_10UnderscoreESX_SX_EEEEENS4_23SM90_TMA_LOAD_MULTICASTENS4_14ComposedLayoutINS4_7SwizzleILi3ELi4ELi3EEENS4_18smem_ptr_flag_bitsILi8EEENSS_INS5_IJNSA_ILi8EEESH_EEENS5_IJSH_SB_EEEEEEEvNS4_8identityENS4_13SM90_TMA_LOADES1A_vS1B_EENS_8epilogue10collective18CollectiveEpilogueINS1E_23Sm100TmaWarpSpecializedILi4ELi2ELi32ELb0ELb0EEEJSI_NS5_IJNSS_ISF_SB_EES1J_EEEaSJ_aSJ_NS1E_6fusion15FusionCallbacksIS1I_NS1L_17LinearCombinationIaiaiLNS_15FloatRoundStyleE2EEESI_S1K_JEEENS4_5SM1004TMEM4LOAD26SM100_TMEM_LOAD_16dp32b32xES1C_NS11_INS12_ILi2ELi4ELi3EEES15_NSS_INS5_IJS16_SF_EEENS5_IJSF_SB_EEEEEEENS4_39AutoVectorizingCopyWithAssumedAlignmentILi128EEENS4_14SM90_TMA_STOREES1Z_S21_S21_EEEvvEEEEvNT_6ParamsE,@"STO_CUDA_ENTRY STV_DEFAULT"
_ZN7cutlass13device_kernelINS_4gemm6kernel13GemmUniversalIN4cute5tupleIJiiiiEEENS1_10collective13CollectiveMmaINS1_35MainloopSm100TmaUmmaWarpSpecializedILi3ELi2ELi4ENS5_IJNS4_1CILi1EEENSA_ILi2EEESB_EEEEENS5_IJNSA_ILi64EEENSA_ILi256EEENSA_ILi128EEEEEEaNS5_IJlSB_lEEEaSJ_NS4_8TiledMMAINS4_8MMA_AtomIJNS4_15SM100_MMA_S8_SSIaaiLi64ELi256ELNS4_4UMMA5MajorE0ELSO_0ELNSN_8SaturateE0EEEEEENS4_6LayoutINS5_IJSB_SB_SB_EEENS5_IJNSA_ILi0EEESU_SU_EEEEENS5_IJNS4_10UnderscoreESX_SX_EEEEENS4_23SM90_TMA_LOAD_MULTICASTENS4_14ComposedLayoutINS4_7SwizzleILi3ELi4ELi3EEENS4_18smem_ptr_flag_bitsILi8EEENSS_INS5_IJNSA_ILi8EEESH_EEENS5_IJSH_SB_EEEEEEEvNS4_8identityENS4_13SM90_TMA_LOADES1A_vS1B_EENS_8epilogue10collective18CollectiveEpilogueINS1E_23Sm100TmaWarpSpecializedILi4ELi2ELi32ELb0ELb0EEEJSI_NS5_IJNSS_ISF_SB_EES1J_EEEaSJ_aSJ_NS1E_6fusion15FusionCallbacksIS1I_NS1L_17LinearCombinationIaiaiLNS_15FloatRoundStyleE2EEESI_S1K_JEEENS4_5SM1004TMEM4LOAD26SM100_TMEM_LOAD_16dp32b32xES1C_NS11_INS12_ILi2ELi4ELi3EEES15_NSS_INS5_IJS16_SF_EEENS5_IJSF_SB_EEEEEEENS4_39AutoVectorizingCopyWithAssumedAlignmentILi128EEENS4_14SM90_TMA_STOREES1Z_S21_S21_EEEvvEEEEvNT_6ParamsE:
[----:B------:R-:W1:Y:S01]  /*0000*/  LDC R1, c[0x0][0x37c] ;  /* 0x0000df00ff017b82 */ /* 0x000e620000000800 */
[----:B------:R-:W2:Y:S01]  /*0010*/  S2R R85, SR_TID.X ;  /* 0x0000000000557919 */ /* 0x000ea20000002100 */
[----:B------:R-:W3:Y:S01]  /*0020*/  LDCU.64 UR8, c[0x0][0x890] ;  /* 0x00011200ff0877ac */ /* 0x000ee20008000a00 */
[----:B------:R-:W-:Y:S02]  /*0030*/  PRMT R74, RZ, 0x7610, R74 ;  /* 0x00007610ff4a7816 */ /* 0x000fe4000000004a */
[----:B------:R-:W-:Y:S01]  /*0040*/  ELECT P3, URZ, PT ;  /* 0x0000000000ff782f */ /* 0x000fe20003860000 */
[----:B---3--:R-:W-:-:S04]  /*0050*/  UISETP.NE.U32.AND UP0, UPT, UR8, URZ, UPT ;  /* 0x000000ff0800728c */ /* 0x008fc8000bf05070 */
[----:B------:R-:W-:Y:S01]  /*0060*/  UISETP.NE.AND.EX UP0, UPT, UR9, URZ, UPT, UP0 ;  /* 0x000000ff0900728c */ /* 0x000fe2000bf05300 */
[----:B--2---:R-:W-:-:S05]  /*0070*/  SHF.R.U32.HI R75, RZ, 0x5, R85 ;  /* 0x00000005ff4b7819 */ /* 0x004fca0000011655 */
[----:B------:R-:W2:Y:S02]  /*0080*/  SHFL.IDX PT, R0, R75, RZ, 0x1f ;  /* 0x00001fff4b007589 */ /* 0x000ea400000e0000 */
[----:B--2---:R-:W-:Y:S01]  /*0090*/  R2UR UR17, R0 ;  /* 0x00000000001172ca */ /* 0x004fe200000e0000 */
[----:B-1----:R-:W-:-:S14]  /*00a0*/  BRA.U UP0, `(.L_x_0) ;  /* 0x0000000100307547 */ /* 0x002fdc000b800000 */
[----:B------:R-:W1:Y:S02]  /*00b0*/  LDCU.64 UR4, c[0x0][0x888] ;  /* 0x00011100ff0477ac */ /* 0x000e640008000a00 */
[----:B-1----:R-:W-:-:S04]  /*00c0*/  UISETP.NE.U32.AND UP0, UPT, UR4, URZ, UPT ;  /* 0x000000ff0400728c */ /* 0x002fc8000bf05070 */
[----:B------:R-:W-:-:S09]  /*00d0*/  UISETP.NE.AND.EX UP0, UPT, UR5, URZ, UPT, UP0 ;  /* 0x000000ff0500728c */ /* 0x000fd2000bf05300 */
[----:B------:R-:W-:Y:S05]  /*00e0*/  BRA.U !UP0, `(.L_x_1) ;  /* 0x0000000108147547 */ /* 0x000fea000b800000 */
[----:B------:R-:W1:Y:S01]  /*00f0*/  LDC.64 R40, c[0x0][0x888] ;  /* 0x00022200ff287b82 */ /* 0x000e620000000a00 */
[----:B------:R-:W1:Y:S02]  /*0100*/  LDCU.64 UR4, c[0x0][0x358] ;  /* 0x00006b00ff0477ac */ /* 0x000e640008000a00 */
[----:B-1----:R1:W5:Y:S01]  /*0110*/  LDG.E R40, desc[UR4][R40.64] ;  /* 0x0000000428287981 */ /* 0x002362000c1e1900 */
[----:B------:R-:W-:Y:S01]  /*0120*/  HFMA2 R74, -RZ, RZ, 0, 5.9604644775390625e-08 ;  /* 0x00000001ff4a7431 */ /* 0x000fe200000001ff */
[----:B------:R-:W-:Y:S05]  /*0130*/  BRA `(.L_x_0) ;  /* 0x00000000000c7947 */ /* 0x000fea0003800000 */
.L_x_1:
[----:B------:R-:W1:Y:S01]  /*0140*/  LDCU UR4, c[0x0][0x880] ;  /* 0x00011000ff0477ac */ /* 0x000e620008000800 */
[----:B------:R-:W-:Y:S01]  /*0150*/  HFMA2 R74, -RZ, RZ, 0, 5.9604644775390625e-08 ;  /* 0x00000001ff4a7431 */ /* 0x000fe200000001ff */
[----:B-1----:R-:W-:-:S07]  /*0160*/  MOV R40, UR4 ;  /* 0x0000000400287c02 */ /* 0x002fce0008000f00 */
.L_x_0:
[----:B------:R-:W2:Y:S02]  /*0170*/  LDCU.64 UR4, c[0x0][0x8b0] ;  /* 0x00011600ff0477ac */ /* 0x000ea40008000a00 */
[----:B--2---:R-:W-:-:S04]  /*0180*/  UISETP.NE.U32.AND UP0, UPT, UR4, URZ, UPT ;  /* 0x000000ff0400728c */ /* 0x004fc8000bf05070 */
[----:B------:R-:W-:-:S09]  /*0190*/  UISETP.NE.AND.EX UP0, UPT, UR5, URZ, UPT, UP0 ;  /* 0x000000ff0500728c */ /* 0x000fd2000bf05300 */
[----:B------:R-:W-:Y:S05]  /*01a0*/  BRA.U UP0, `(.L_x_2) ;  /* 0x0000000100287547 */ /* 0x000fea000b800000 */
[----:B------:R-:W2:Y:S02]  /*01b0*/  LDCU.64 UR4, c[0x0][0x8a8] ;  /* 0x00011500ff0477ac */ /* 0x000ea40008000a00 */
[----:B--2---:R-:W-:-:S04]  /*01c0*/  UISETP.NE.U32.AND UP0, UPT, UR4, URZ, UPT ;  /* 0x000000ff0400728c */ /* 0x004fc8000bf05070 */
[----:B------:R-:W-:-:S09]  /*01d0*/  UISETP.NE.AND.EX UP0, UPT, UR5, URZ, UPT, UP0 ;  /* 0x000000ff0500728c */ /* 0x000fd2000bf05300 */
[----:B------:R-:W-:Y:S05]  /*01e0*/  BRA.U !UP0, `(.L_x_3) ;  /* 0x0000000108107547 */ /* 0x000fea000b800000 */
[----:B------:R-:W2:Y:S01]  /*01f0*/  LDC.64 R38, c[0x0][0x8a8] ;  /* 0x00022a00ff267b82 */ /* 0x000ea20000000a00 */
[----:B------:R-:W2:Y:S02]  /*0200*/  LDCU.64 UR4, c[0x0][0x358] ;  /* 0x00006b00ff0477ac */ /* 0x000ea40008000a00 */
[----:B--2---:R2:W5:Y:S01]  /*0210*/  LDG.E R38, desc[UR4][R38.64] ;  /* 0x0000000426267981 */ /* 0x004562000c1e1900 */
[----:B------:R-:W-:Y:S05]  /*0220*/  BRA `(.L_x_2) ;  /* 0x0000000000087947 */ /* 0x000fea0003800000 */
.L_x_3:
[----:B------:R-:W2:Y:S02]  /*0230*/  LDCU UR4, c[0x0][0x8a0] ;  /* 0x00011400ff0477ac */ /* 0x000ea40008000800 */
[----:B--2---:R-:W-:Y:S02]  /*0240*/  MOV R38, UR4 ;  /* 0x0000000400267c02 */ /* 0x004fe40008000f00 */
.L_x_2:
[----:B------:R-:W-:Y:S01]  /*0250*/  IMAD.U32 R0, RZ, RZ, UR17 ;  /* 0x00000011ff007e24 */ /* 0x000fe2000f8e00ff */
[----:B------:R-:W-:Y:S04]  /*0260*/  BSSY.RECONVERGENT B0, `(.L_x_4) ;  /* 0x000000c000007945 */ /* 0x000fe80003800200 */
[C---:B------:R-:W-:Y:S02]  /*0270*/  ISETP.NE.OR P1, PT, R0.reuse, 0x1, !P3 ;  /* 0x000000010000780c */ /* 0x040fe40005f25670 */
[----:B------:R-:W-:-:S11]  /*0280*/  ISETP.NE.OR P0, PT, R0, 0x3, !P3 ;  /* 0x000000030000780c */ /* 0x000fd60005f05670 */
[----:B------:R-:W-:Y:S05]  /*0290*/  @P1 BRA `(.L_x_5) ;  /* 0x0000000000201947 */ /* 0x000fea0003800000 */
[----:B------:R-:W3:Y:S02]  /*02a0*/  LDCU.64 UR4, c[0x0][0x348] ;  /* 0x00006900ff0477ac */ /* 0x000ee40008000a00 */
[----:B---3--:R-:W-:Y:S02]  /*02b0*/  UIADD3 UR6, UP1, UPT, UR4, 0x80, URZ ;  /* 0x0000008004067890 */ /* 0x008fe4000ff3e0ff */
[----:B------:R-:W-:Y:S02]  /*02c0*/  UIADD3 UR4, UP0, UPT, UR4, 0x180, URZ ;  /* 0x0000018004047890 */ /* 0x000fe4000ff1e0ff */
[----:B------:R-:W-:Y:S02]  /*02d0*/  UIADD3.X UR7, UPT, UPT, URZ, UR5, URZ, UP1, !UPT ;  /* 0x00000005ff077290 */ /* 0x000fe40008ffe4ff */
[----:B------:R-:W-:-:S07]  /*02e0*/  UIADD3.X UR5, UPT, UPT, URZ, UR5, URZ, UP0, !UPT ;  /* 0x00000005ff057290 */ /* 0x000fce00087fe4ff */
[----:B------:R3:W-:Y:S02]  /*02f0*/  UTMACCTL.PF [UR6] ;  /* 0x00000000060079b9 */ /* 0x0007e40008040000 */
[----:B------:R3:W-:Y:S02]  /*0300*/  UTMACCTL.PF [UR4] ;  /* 0x00000000040079b9 */ /* 0x0007e40008040000 */
[----:B---3--:R-:W-:Y:S01]  /*0310*/  NOP ;  /* 0x0000000000007918 */ /* 0x008fe20000000000 */
.L_x_5:
[----:B------:R-:W-:Y:S05]  /*0320*/  BSYNC.RECONVERGENT B0 ;  /* 0x0000000000007941 */ /* 0x000fea0003800200 */
.L_x_4:
[----:B------:R-:W-:Y:S04]  /*0330*/  BSSY.RECONVERGENT B0, `(.L_x_6) ;  /* 0x000000a000007945 */ /* 0x000fe80003800200 */
        /* <DEDUP_REMOVED lines=9> */
.L_x_7:
[----:B------:R-:W-:Y:S05]  /*03d0*/  BSYNC.RECONVERGENT B0 ;  /* 0x0000000000007941 */ /* 0x000fea0003800200 */
.L_x_6:
[----:B------:R-:W3:Y:S01]  /*03e0*/  LDCU.64 UR4, c[0x0][0x888] ;  /* 0x00011100ff0477ac */ /* 0x000ee20008000a00 */
[----:B------:R-:W-:Y:S02]  /*03f0*/  UISETP.EQ.U32.AND UP1, UPT, UR8, URZ, UPT ;  /* 0x000000ff0800728c */ /* 0x000fe4000bf22070 */
[----:B------:R-:W-:Y:S02]  /*0400*/  UPLOP3.LUT UP3, UPT, UPT, UPT, UPT, 0x80, 0x8 ;  /* 0x000000000008789c */ /* 0x000fe40003f6f070 */
[----:B---3--:R-:W-:-:S04]  /*0410*/  UISETP.NE.U32.AND UP0, UPT, UR4, URZ, UPT ;  /* 0x000000ff0400728c */ /* 0x008fc8000bf05070 */
[----:B------:R-:W-:-:S04]  /*0420*/  UISETP.NE.AND.EX UP0, UPT, UR5, URZ, UPT, UP0 ;  /* 0x000000ff0500728c */ /* 0x000fc8000bf05300 */
[----:B------:R-:W-:-:S04]  /*0430*/  UISETP.EQ.OR.EX UP2, UPT, UR9, URZ, !UP0, UP1 ;  /* 0x000000ff0900728c */ /* 0x000fc8000c742710 */
[----:B------:R-:W-:-:S06]  /*0440*/  UP2UR UR4, UPR, URZ, 0x4 ;  /* 0x00000004ff047883 */ /* 0x000fcc0008000000 */
[----:B------:R-:W-:Y:S01]  /*0450*/  MOV R78, UR4 ;  /* 0x00000004004e7c02 */ /* 0x000fe20008000f00 */
[----:B------:R-:W-:Y:S06]  /*0460*/  BRA.U !UP2, `(.L_x_8) ;  /* 0x000000010a207547 */ /* 0x000fec000b800000 */
[----:B-----5:R-:W-:Y:S01]  /*0470*/  R2UR UR5, R40 ;  /* 0x00000000280572ca */ /* 0x020fe200000e0000 */
[----:B------:R-:W-:Y:S02]  /*0480*/  UISETP.NE.U32.AND UP1, UPT, UR8, URZ, UPT ;  /* 0x000000ff0800728c */ /* 0x000fe4000bf25070 */
[----:B------:R-:W-:Y:S02]  /*0490*/  USEL UR4, URZ, 0xffffffff, UP0 ;  /* 0xffffffffff047887 */ /* 0x000fe40008000000 */
[----:B------:R-:W-:-:S08]  /*04a0*/  UISETP.NE.AND.EX UP1, UPT, UR9, URZ, UPT, UP1 ;  /* 0x000000ff0900728c */ /* 0x000fd0000bf25310 */
[----:B------:R-:W-:-:S04]  /*04b0*/  UISETP.NE.AND UP0, UPT, UR5, URZ, UPT ;  /* 0x000000ff0500728c */ /* 0x000fc8000bf05270 */
[----:B------:R-:W-:-:S04]  /*04c0*/  @!UP1 USEL UR4, URZ, 0xffffffff, UP0 ;  /* 0xffffffffff049887 */ /* 0x000fc80008000000 */
[----:B------:R-:W-:-:S04]  /*04d0*/  ULOP3.LUT UR4, UR4, 0x1, URZ, 0xc0, !UPT ;  /* 0x0000000104047892 */ /* 0x000fc8000f8ec0ff */
[----:B------:R-:W-:-:S11]  /*04e0*/  UISETP.NE.U32.AND UP3, UPT, UR4, 0x1, UPT ;  /* 0x000000010400788c */ /* 0x000fd6000bf65070 */
.L_x_8:
[----:B------:R-:W3:Y:S01]  /*04f0*/  SHFL.IDX PT, R2, R75, RZ, 0x1f ;  /* 0x00001fff4b027589 */ /* 0x000ee200000e0000 */
[----:B------:R-:W-:-:S04]  /*0500*/  UISETP.NE.AND UP0, UPT, UR17, 0x2, UPT ;  /* 0x000000021100788c */ /* 0x000fc8000bf05270 */
[----:B------:R-:W-:Y:S01]  /*0510*/  USEL UR43, URZ, 0x1, UP0 ;  /* 0x00000001ff2b7887 */ /* 0x000fe20008000000 */
[----:B---3--:R-:W-:-:S13]  /*0520*/  ISETP.NE.AND P0, PT, R2, RZ, PT ;  /* 0x000000ff0200720c */ /* 0x008fda0003f05270 */
[----:B------:R-:W-:Y:S05]  /*0530*/  @P0 BRA `(.L_x_9) ;  /* 0x0000000000500947 */ /* 0x000fea0003800000 */
[----:B------:R-:W3:Y:S01]  /*0540*/  S2UR UR4, SR_CgaCtaId ;  /* 0x00000000000479c3 */ /* 0x000ee20000008800 */
[----:B------:R-:W-:Y:S01]  /*0550*/  UMOV UR5, 0x400 ;  /* 0x0000040000057882 */ /* 0x000fe20000000000 */
[----:B------:R-:W-:Y:S01]  /*0560*/  UMOV UR8, 0x1 ;  /* 0x0000000100087882 */ /* 0x000fe20000000000 */
[----:B------:R-:W-:Y:S01]  /*0570*/  UMOV UR6, 0x2 ;  /* 0x0000000200067882 */ /* 0x000fe20000000000 */
[----:B------:R-:W-:-:S04]  /*0580*/  UIADD3 UR8, UPT, UPT, -UR8, 0x100000, URZ ;  /* 0x0010000008087890 */ /* 0x000fc8000fffe1ff */
[----:B------:R-:W-:Y:S02]  /*0590*/  USHF.L.U32 UR9, UR8, 0xb, URZ ;  /* 0x0000000b08097899 */ /* 0x000fe400080006ff */
[----:B------:R-:W-:Y:S02]  /*05a0*/  USHF.L.U32 UR8, UR8, 0x1, URZ ;  /* 0x0000000108087899 */ /* 0x000fe400080006ff */
[----:B------:R-:W-:-:S04]  /*05b0*/  UIADD3 UR6, UPT, UPT, -UR6, 0x100000, URZ ;  /* 0x0010000006067890 */ /* 0x000fc8000fffe1ff */
[----:B------:R-:W-:Y:S02]  /*05c0*/  USHF.L.U32 UR7, UR6, 0xb, URZ ;  /* 0x0000000b06077899 */ /* 0x000fe400080006ff */
[----:B------:R-:W-:Y:S01]  /*05d0*/  USHF.L.U32 UR6, UR6, 0x1, URZ ;  /* 0x0000000106067899 */ /* 0x000fe200080006ff */
[----:B------:R-:W-:Y:S01]  /*05e0*/  ELECT P0, URZ, PT ;  /* 0x0000000000ff782f */ /* 0x000fe20003800000 */
[----:B---3--:R-:W-:Y:S01]  /*05f0*/  ULEA UR4, UR4, UR5, 0x18 ;  /* 0x0000000504047291 */ /* 0x008fe2000f8ec0ff */
[----:B------:R-:W3:Y:S11]  /*0600*/  FENCE.VIEW.ASYNC.S ;  /* 0x00000000000073c6 */ /* 0x000ef60000000000 */
[----:B---3--:R3:W4:Y:S01]  /*0610*/  SYNCS.EXCH.64 URZ, [UR4], UR8 ;  /* 0x0000000804ff75b2 */ /* 0x0087220008000100 */
[----:B------:R3:W1:Y:S01]  /*0620*/  SYNCS.EXCH.64 URZ, [UR4+0x18], UR6 ;  /* 0x0000180604ff75b2 */ /* 0x0006620008000100 */
[----:B------:R3:W1:Y:S01]  /*0630*/  SYNCS.EXCH.64 URZ, [UR4+0x8], UR8 ;  /* 0x0000080804ff75b2 */ /* 0x0006620008000100 */
[----:B------:R3:W1:Y:S01]  /*0640*/  SYNCS.EXCH.64 URZ, [UR4+0x20], UR6 ;  /* 0x0000200604ff75b2 */ /* 0x0006620008000100 */
[----:B------:R3:W1:Y:S01]  /*0650*/  SYNCS.EXCH.64 URZ, [UR4+0x10], UR8 ;  /* 0x0000100804ff75b2 */ /* 0x0006620008000100 */
[----:B------:R3:W1:Y:S01]  /*0660*/  SYNCS.EXCH.64 URZ, [UR4+0x28], UR6 ;  /* 0x0000280604ff75b2 */ /* 0x0006620008000100 */
[----:B------:R-:W-:Y:S01]  /*0670*/  NOP ;  /* 0x0000000000007918 */ /* 0x000fe20000000000 */
.L_x_9:
[----:B------:R-:W2:Y:S01]  /*0680*/  SHFL.IDX PT, R2, R75, RZ, 0x1f ;  /* 0x00001fff4b027589 */ /* 0x000ea200000e0000 */
[----:B------:R-:W-:Y:S01]  /*0690*/  NOP ;  /* 0x0000000000007918 */ /* 0x000fe20000000000 */
[----:B--2---:R-:W-:-:S13]  /*06a0*/  ISETP.NE.AND P0, PT, R2, 0x1, PT ;  /* 0x000000010200780c */ /* 0x004fda0003f05270 */
[----:B------:R-:W-:Y:S05]  /*06b0*/  @P0 BRA `(.L_x_10) ;  /* 0x0000000000580947 */ /* 0x000fea0003800000 */
[----:B---3--:R-:W2:Y:S01]  /*06c0*/  S2UR UR4, SR_CgaCtaId ;  /* 0x00000000000479c3 */ /* 0x008ea20000008800 */
        /* <DEDUP_REMOVED lines=10> */
[----:B--2---:R-:W-:Y:S01]  /*0770*/  ULEA UR4, UR4, UR5, 0x18 ;  /* 0x0000000504047291 */ /* 0x004fe2000f8ec0ff */
[----:B------:R-:W2:Y:S11]  /*0780*/  FENCE.VIEW.ASYNC.S ;  /* 0x00000000000073c6 */ /* 0x000eb60000000000 */
[----:B--2---:R2:W3:Y:S01]  /*0790*/  SYNCS.EXCH.64 URZ, [UR4+0x30], UR8 ;  /* 0x0000300804ff75b2 */ /* 0x0044e20008000100 */
[----:B------:R2:W1:Y:S01]  /*07a0*/  SYNCS.EXCH.64 URZ, [UR4+0x50], UR6 ;  /* 0x0000500604ff75b2 */ /* 0x0004620008000100 */
[----:B------:R2:W1:Y:S01]  /*07b0*/  SYNCS.EXCH.64 URZ, [UR4+0x38], UR8 ;  /* 0x0000380804ff75b2 */ /* 0x0004620008000100 */
[----:B------:R2:W1:Y:S01]  /*07c0*/  SYNCS.EXCH.64 URZ, [UR4+0x58], UR6 ;  /* 0x0000580604ff75b2 */ /* 0x0004620008000100 */
[----:B------:R2:W1:Y:S01]  /*07d0*/  SYNCS.EXCH.64 URZ, [UR4+0x40], UR8 ;  /* 0x0000400804ff75b2 */ /* 0x0004620008000100 */
[----:B------:R2:W1:Y:S01]  /*07e0*/  SYNCS.EXCH.64 URZ, [UR4+0x60], UR6 ;  /* 0x0000600604ff75b2 */ /* 0x0004620008000100 */
[----:B------:R2:W1:Y:S01]  /*07f0*/  SYNCS.EXCH.64 URZ, [UR4+0x48], UR8 ;  /* 0x0000480804ff75b2 */ /* 0x0004620008000100 */
[----:B------:R2:W1:Y:S01]  /*0800*/  SYNCS.EXCH.64 URZ, [UR4+0x68], UR6 ;  /* 0x0000680604ff75b2 */ /* 0x0004620008000100 */
[----:B------:R-:W-:Y:S01]  /*0810*/  NOP ;  /* 0x0000000000007918 */ /* 0x000fe20000000000 */
.L_x_10:
[----:B------:R-:W4:Y:S01]  /*0820*/  SHFL.IDX PT, R2, R75, RZ, 0x1f ;  /* 0x00001fff4b027589 */ /* 0x000f2200000e0000 */
[----:B------:R-:W-:Y:S01]  /*0830*/  NOP ;  /* 0x0000000000007918 */ /* 0x000fe20000000000 */
[----:B----4-:R-:W-:-:S13]  /*0840*/  ISETP.NE.AND P0, PT, R2, 0x3, PT ;  /* 0x000000030200780c */ /* 0x010fda0003f05270 */
[----:B------:R-:W-:Y:S05]  /*0850*/  @P0 BRA `(.L_x_11) ;  /* 0x0000000000300947 */ /* 0x000fea0003800000 */
[----:B--23--:R-:W2:Y:S01]  /*0860*/  S2UR UR6, SR_CgaCtaId ;  /* 0x00000000000679c3 */ /* 0x00cea20000008800 */
[----:B------:R-:W-:Y:S01]  /*0870*/  UMOV UR4, 0x400 ;  /* 0x0000040000047882 */ /* 0x000fe20000000000 */
[----:B------:R-:W-:Y:S01]  /*0880*/  UMOV UR5, 0x20 ;  /* 0x0000002000057882 */ /* 0x000fe20000000000 */
[----:B------:R-:W-:Y:S01]  /*0890*/  ELECT P0, URZ, PT ;  /* 0x0000000000ff782f */ /* 0x000fe20003800000 */
[----:B--2---:R-:W-:Y:S02]  /*08a0*/  ULEA UR6, UR6, UR4, 0x18 ;  /* 0x0000000406067291 */ /* 0x004fe4000f8ec0ff */
[----:B------:R-:W-:-:S04]  /*08b0*/  UIADD3 UR4, UPT, UPT, -UR5, 0x100000, URZ ;  /* 0x0010000005047890 */ /* 0x000fc8000fffe1ff */
[----:B------:R-:W-:Y:S02]  /*08c0*/  USHF.L.U32 UR5, UR4, 0xb, URZ ;  /* 0x0000000b04057899 */ /* 0x000fe400080006ff */
[----:B------:R-:W-:Y:S01]  /*08d0*/  USHF.L.U32 UR4, UR4, 0x1, URZ ;  /* 0x0000000104047899 */ /* 0x000fe200080006ff */
[----:B------:R-:W2:Y:S11]  /*08e0*/  FENCE.VIEW.ASYNC.S ;  /* 0x00000000000073c6 */ /* 0x000eb60000000000 */
[----:B--2---:R4:W2:Y:S01]  /*08f0*/  SYNCS.EXCH.64 URZ, [UR6+0x70], UR4 ;  /* 0x0000700406ff75b2 */ /* 0x0048a20008000100 */
[----:B------:R4:W3:Y:S02]  /*0900*/  SYNCS.EXCH.64 URZ, [UR6+0x78], UR4 ;  /* 0x0000780406ff75b2 */ /* 0x0008e40008000100 */
[----:B----4-:R-:W-:Y:S01]  /*0910*/  NOP ;  /* 0x0000000000007918 */ /* 0x010fe20000000000 */
.L_x_11:
[----:B------:R-:W4:Y:S01]  /*0920*/  SHFL.IDX PT, R2, R75, RZ, 0x1f ;  /* 0x00001fff4b027589 */ /* 0x000f2200000e0000 */
[----:B------:R-:W-:Y:S01]  /*0930*/  NOP ;  /* 0x0000000000007918 */ /* 0x000fe20000000000 */
[----:B----4-:R-:W-:-:S13]  /*0940*/  ISETP.NE.AND P0, PT, R2, 0x4, PT ;  /* 0x000000040200780c */ /* 0x010fda0003f05270 */
[----:B------:R-:W-:Y:S05]  /*0950*/  @P0 BRA `(.L_x_12) ;  /* 0x00000000004c0947 */ /* 0x000fea0003800000 */
[----:B--23--:R-:W2:Y:S01]  /*0960*/  S2UR UR6, SR_CgaCtaId ;  /* 0x00000000000679c3 */ /* 0x00cea20000008800 */
[----:B------:R-:W-:Y:S01]  /*0970*/  UMOV UR4, 0x1e0 ;  /* 0x000001e000047882 */ /* 0x000fe20000000000 */
[----:B------:R-:W-:Y:S01]  /*0980*/  UMOV UR5, 0x400 ;  /* 0x0000040000057882 */ /* 0x000fe20000000000 */
[----:B------:R-:W-:Y:S01]  /*0990*/  USEL UR4, UR4, 0x1a0, UP3 ;  /* 0x000001a004047887 */ /* 0x000fe20009800000 */
[----:B------:R-:W-:Y:S01]  /*09a0*/  UMOV UR8, 0x1 ;  /* 0x0000000100087882 */ /* 0x000fe20000000000 */
[----:B------:R-:W-:Y:S01]  /*09b0*/  ELECT P0, URZ, PT ;  /* 0x0000000000ff782f */ /* 0x000fe20003800000 */
[----:B------:R-:W-:-:S04]  /*09c0*/  UIADD3 UR8, UPT, UPT, -UR8, 0x100000, URZ ;  /* 0x0010000008087890 */ /* 0x000fc8000fffe1ff */
[----:B------:R-:W-:Y:S02]  /*09d0*/  USHF.L.U32 UR9, UR8, 0xb, URZ ;  /* 0x0000000b08097899 */ /* 0x000fe400080006ff */
[----:B------:R-:W-:Y:S02]  /*09e0*/  USHF.L.U32 UR8, UR8, 0x1, URZ ;  /* 0x0000000108087899 */ /* 0x000fe400080006ff */
[----:B--2---:R-:W-:Y:S02]  /*09f0*/  ULEA UR6, UR6, UR5, 0x18 ;  /* 0x0000000506067291 */ /* 0x004fe4000f8ec0ff */
[----:B------:R-:W-:-:S04]  /*0a00*/  UIADD3 UR4, UPT, UPT, -UR4, 0x100000, URZ ;  /* 0x0010000004047890 */ /* 0x000fc8000fffe1ff */
[----:B------:R-:W-:Y:S02]  /*0a10*/  USHF.L.U32 UR5, UR4, 0xb, URZ ;  /* 0x0000000b04057899 */ /* 0x000fe400080006ff */
[----:B------:R-:W-:Y:S01]  /*0a20*/  USHF.L.U32 UR4, UR4, 0x1, URZ ;  /* 0x0000000104047899 */ /* 0x000fe200080006ff */
[----:B------:R-:W2:Y:S03]  /*0a30*/  FENCE.VIEW.ASYNC.S ;  /* 0x00000000000073c6 */ /* 0x000ea60000000000 */
[----:B--2---:R4:W2:Y:S08]  /*0a40*/  SYNCS.EXCH.64 URZ, [UR6+0x80], UR8 ;  /* 0x0000800806ff75b2 */ /* 0x0048b00008000100 */
[----:B------:R4:W3:Y:S01]  /*0a50*/  SYNCS.EXCH.64 URZ, [UR6+0x90], UR4 ;  /* 0x0000900406ff75b2 */ /* 0x0008e20008000100 */
[----:B------:R4:W1:Y:S01]  /*0a60*/  SYNCS.EXCH.64 URZ, [UR6+0x88], UR8 ;  /* 0x0000880806ff75b2 */ /* 0x0008620008000100 */
[----:B------:R4:W1:Y:S02]  /*0a70*/  SYNCS.EXCH.64 URZ, [UR6+0x98], UR4 ;  /* 0x0000980406ff75b2 */ /* 0x0008640008000100 */
[----:B----4-:R-:W-:Y:S01]  /*0a80*/  NOP ;  /* 0x0000000000007918 */ /* 0x010fe20000000000 */
.L_x_12:
[----:B------:R-:W4:Y:S01]  /*0a90*/  SHFL.IDX PT, R2, R75, RZ, 0x1f ;  /* 0x00001fff4b027589 */ /* 0x000f2200000e0000 */
[----:B------:R-:W-:Y:S01]  /*0aa0*/  NOP ;  /* 0x0000000000007918 */ /* 0x000fe20000000000 */
[----:B----4-:R-:W-:-:S13]  /*0ab0*/  ISETP.NE.AND P0, PT, R2, 0x5, PT ;  /* 0x000000050200780c */ /* 0x010fda0003f05270 */
[----:B------:R-:W-:Y:S05]  /*0ac0*/  @P0 BRA `(.L_x_13) ;  /* 0x0000000000580947 */ /* 0x000fea0003800000 */
[----:B--23--:R-:W2:Y:S01]  /*0ad0*/  S2UR UR4, SR_CgaCtaId ;  /* 0x00000000000479c3 */ /* 0x00cea20000008800 */
        /* <DEDUP_REMOVED lines=12> */
[----:B--2---:R4:W2:Y:S01]  /*0ba0*/  SYNCS.EXCH.64 URZ, [UR4+0xa0], UR8 ;  /* 0x0000a00804ff75b2 */ /* 0x0048a20008000100 */
[----:B------:R4:W3:Y:S01]  /*0bb0*/  SYNCS.EXCH.64 URZ, [UR4+0xc0], UR6 ;  /* 0x0000c00604ff75b2 */ /* 0x0008e20008000100 */
[----:B------:R4:W1:Y:S01]  /*0bc0*/  SYNCS.EXCH.64 URZ, [UR4+0xa8], UR8 ;  /* 0x0000a80804ff75b2 */ /* 0x0008620008000100 */
[----:B------:R4:W1:Y:S01]  /*0bd0*/  SYNCS.EXCH.64 URZ, [UR4+0xc8], UR6 ;  /* 0x0000c80604ff75b2 */ /* 0x0008620008000100 */
[----:B------:R4:W1:Y:S01]  /*0be0*/  SYNCS.EXCH.64 URZ, [UR4+0xb0], UR8 ;  /* 0x0000b00804ff75b2 */ /* 0x0008620008000100 */
[----:B------:R4:W1:Y:S01]  /*0bf0*/  SYNCS.EXCH.64 URZ, [UR4+0xd0], UR6 ;  /* 0x0000d00604ff75b2 */ /* 0x0008620008000100 */
[----:B------:R4:W1:Y:S01]  /*0c00*/  SYNCS.EXCH.64 URZ, [UR4+0xb8], UR8 ;  /* 0x0000b80804ff75b2 */ /* 0x0008620008000100 */
[----:B------:R4:W1:Y:S02]  /*0c10*/  SYNCS.EXCH.64 URZ, [UR4+0xd8], UR6 ;  /* 0x0000d80604ff75b2 */ /* 0x0008640008000100 */
[----:B----4-:R-:W-:Y:S01]  /*0c20*/  NOP ;  /* 0x0000000000007918 */ /* 0x010fe20000000000 */
.L_x_13:
[----:B------:R-:W4:Y:S01]  /*0c30*/  SHFL.IDX PT, R2, R75, RZ, 0x1f ;  /* 0x00001fff4b027589 */ /* 0x000f2200000e0000 */
[----:B------:R-:W1:Y:S01]  /*0c40*/  S2UR UR45, SR_CgaCtaId ;  /* 0x00000000002d79c3 */ /* 0x000e620000008800 */
[----:B------:R-:W-:Y:S01]  /*0c50*/  NOP ;  /* 0x0000000000007918 */ /* 0x000fe20000000000 */
[----:B----4-:R-:W-:-:S13]  /*0c60*/  ISETP.NE.AND P0, PT, R2, 0x3, PT ;  /* 0x000000030200780c */ /* 0x010fda0003f05270 */
[----:B-1----:R-:W-:Y:S05]  /*0c70*/  @P0 BRA `(.L_x_14) ;  /* 0x0000000000340947 */ /* 0x002fea0003800000 */
[----:B--23--:R-:W-:Y:S01]  /*0c80*/  UMOV UR4, 0x400 ;  /* 0x0000040000047882 */ /* 0x00cfe20000000000 */
[----:B------:R-:W-:Y:S01]  /*0c90*/  UMOV UR6, 0x20 ;  /* 0x0000002000067882 */ /* 0x000fe20000000000 */
[----:B------:R-:W-:Y:S02]  /*0ca0*/  ULEA UR4, UR45, UR4, 0x18 ;  /* 0x000000042d047291 */ /* 0x000fe4000f8ec0ff */
[----:B------:R-:W-:-:S04]  /*0cb0*/  UIADD3 UR6, UPT, UPT, -UR6, 0x100000, URZ ;  /* 0x0010000006067890 */ /* 0x000fc8000fffe1ff */
[----:B------:R-:W-:Y:S02]  /*0cc0*/  USHF.L.U32 UR7, UR6, 0xb, URZ ;  /* 0x0000000b06077899 */ /* 0x000fe400080006ff */
[----:B------:R-:W-:Y:S01]  /*0cd0*/  USHF.L.U32 UR6, UR6, 0x1, URZ ;  /* 0x0000000106067899 */ /* 0x000fe200080006ff */
[----:B------:R-:W-:Y:S01]  /*0ce0*/  ELECT P0, URZ, PT ;  /* 0x0000000000ff782f */ /* 0x000fe20003800000 */
[----:B------:R-:W1:Y:S10]  /*0cf0*/  FENCE.VIEW.ASYNC.S ;  /* 0x00000000000073c6 */ /* 0x000e740000000000 */
[----:B-1----:R1:W4:Y:S01]  /*0d00*/  SYNCS.EXCH.64 URZ, [UR4+0xe0], UR6 ;  /* 0x0000e00604ff75b2 */ /* 0x0023220008000100 */
[----:B------:R1:W2:Y:S01]  /*0d10*/  SYNCS.EXCH.64 URZ, [UR4+0xf0], UR6 ;  /* 0x0000f00604ff75b2 */ /* 0x0002a20008000100 */
[----:B------:R1:W3:Y:S01]  /*0d20*/  SYNCS.EXCH.64 URZ, [UR4+0xe8], UR6 ;  /* 0x0000e80604ff75b2 */ /* 0x0002e20008000100 */
[----:B------:R1:W1:Y:S01]  /*0d30*/  SYNCS.EXCH.64 URZ, [UR4+0xf8], UR6 ;  /* 0x0000f80604ff75b2 */ /* 0x0002620008000100 */
[----:B------:R-:W-:Y:S01]  /*0d40*/  NOP ;  /* 0x0000000000007918 */ /* 0x000fe20000000000 */
.L_x_14:
[----:B-123--:R-:W1:Y:S01]  /*0d50*/  LDCU UR4, c[0x0][0x36c] ;  /* 0x00006d80ff0477ac */ /* 0x00ee620008000800 */
[----:B------:R-:W-:Y:S01]  /*0d60*/  ISETP.NE.OR P3, PT, R0, 0x2, !P3 ;  /* 0x000000020000780c */ /* 0x000fe20005f65670 */
[----:B------:R-:W-:Y:S01]  /*0d70*/  NOP ;  /* 0x0000000000007918 */ /* 0x000fe20000000000 */
[----:B------:R-:W-:Y:S01]  /*0d80*/  LOP3.LUT R0, R85, 0x1f, RZ, 0xc0, !PT ;  /* 0x0000001f55007812 */ /* 0x000fe200078ec0ff */
[----:B------:R-:W-:Y:S02]  /*0d90*/  UISETP.NE.AND UP4, UPT, UR17, URZ, UPT ;  /* 0x000000ff1100728c */ /* 0x000fe4000bf85270 */
[----:B-1----:R-:W-:-:S09]  /*0da0*/  UISETP.EQ.U32.AND UP5, UPT, UR4, 0x1, UPT ;  /* 0x000000010400788c */ /* 0x002fd2000bfa2070 */
[----:B------:R-:W-:Y:S05]  /*0db0*/  BRA.U !UP5, `(.L_x_15) ;  /* 0x000000010d087547 */ /* 0x000fea000b800000 */
[----:B----4-:R-:W-:Y:S01]  /*0dc0*/  UCGABAR_ARV ;  /* 0x00000000000079c7 */ /* 0x010fe20008000000 */
[----:B------:R-:W-:Y:S05]  /*0dd0*/  BRA `(.L_x_16) ;  /* 0x0000000000047947 */ /* 0x000fea0003800000 */
.L_x_15:
[----:B----4-:R-:W-:Y:S01]  /*0de0*/  NOP ;  /* 0x0000000000007918 */ /* 0x010fe20000000000 */
.L_x_16:
[----:B------:R-:W1:Y:S01]  /*0df0*/  S2UR UR7, SR_CTAID.X ;  /* 0x00000000000779c3 */ /* 0x000e620000002500 */
[----:B------:R-:W-:-:S05]  /*0e00*/  CS2R.32 R77, SR_CgaSize ;  /* 0x00000000004d7805 */ /* 0x000fca0000008a00 */
[----:B------:R-:W-:-:S05]  /*0e10*/  IMAD R77, R77, -0xa0, RZ ;  /* 0xffffff604d4d7824 */ /* 0x000fca00078e02ff */
[----:B------:R-:W-:-:S14]  /*0e20*/  R2UR UR5, R77 ;  /* 0x000000004d0572ca */ /* 0x000fdc00000e0000 */
[----:B------:R-:W2:Y:S01]  /*0e30*/  LDCU UR5, c[0x0][UR5+0x2b0] ;  /* 0x00005600050577ac */ /* 0x000ea20008000800 */
[----:B------:R-:W-:-:S05]  /*0e40*/  CS2R.32 R77, SR_CgaSize ;  /* 0x00000000004d7805 */ /* 0x000fca0000008a00 */
[----:B------:R-:W-:-:S05]  /*0e50*/  IMAD R77, R77, -0xa0, RZ ;  /* 0xffffff604d4d7824 */ /* 0x000fca00078e02ff */
[----:B------:R-:W-:-:S14]  /*0e60*/  R2UR UR4, R77 ;  /* 0x000000004d0472ca */ /* 0x000fdc00000e0000 */
[----:B------:R-:W3:Y:S01]  /*0e70*/  LDCU UR4, c[0x0][UR4+0x2b4] ;  /* 0x00005680040477ac */ /* 0x000ee20008000800 */
[----:B------:R-:W4:Y:S01]  /*0e80*/  S2UR UR8, SR_CTAID.Y ;  /* 0x00000000000879c3 */ /* 0x000f220000002600 */
[----:B------:R-:W-:-:S05]  /*0e90*/  CS2R.32 R77, SR_CgaSize ;  /* 0x00000000004d7805 */ /* 0x000fca0000008a00 */
[----:B------:R-:W-:-:S05]  /*0ea0*/  IMAD R77, R77, -0xa0, RZ ;  /* 0xffffff604d4d7824 */ /* 0x000fca00078e02ff */
[----:B------:R-:W-:-:S14]  /*0eb0*/  R2UR UR9, R77 ;  /* 0x000000004d0972ca */ /* 0x000fdc00000e0000 */
[----:B------:R-:W3:Y:S01]  /*0ec0*/  LDCU UR9, c[0x0][UR9+0x2a0] ;  /* 0x00005400090977ac */ /* 0x000ee20008000800 */
[----:B------:R-:W-:-:S05]  /*0ed0*/  CS2R.32 R77, SR_CgaSize ;  /* 0x00000000004d7805 */ /* 0x000fca0000008a00 */
[----:B------:R-:W-:-:S05]  /*0ee0*/  IMAD R77, R77, -0xa0, RZ ;  /* 0xffffff604d4d7824 */ /* 0x000fca00078e02ff */
[----:B------:R-:W-:-:S14]  /*0ef0*/  R2UR UR10, R77 ;  /* 0x000000004d0a72ca */ /* 0x000fdc00000e0000 */
[----:B------:R-:W3:Y:S01]  /*0f00*/  LDCU UR10, c[0x0][UR10+0x2a4] ;  /* 0x000054800a0a77ac */ /* 0x000ee20008000800 */
[----:B------:R-:W3:Y:S01]  /*0f10*/  S2UR UR36, SR_CTAID.Z ;  /* 0x00000000002479c3 */ /* 0x000ee20000002700 */
[----:B------:R-:W3:Y:S01]  /*0f20*/  LDCU UR21, c[0x0][0xb24] ;  /* 0x00016480ff1577ac */ /* 0x000ee20008000800 */
[----:B------:R-:W3:Y:S01]  /*0f30*/  LDCU UR42, c[0x0][0xb24] ;  /* 0x00016480ff2a77ac */ /* 0x000ee20008000800 */
[----:B-1----:R-:W-:Y:S01]  /*0f40*/  I2FP.F32.U32 R3, UR7 ;  /* 0x0000000700037c45 */ /* 0x002fe20008201000 */
[----:B------:R-:W1:Y:S04]  /*0f50*/  LDCU UR28, c[0x0][0xb30] ;  /* 0x00016600ff1c77ac */ /* 0x000e680008000800 */
[----:B--2---:R-:W-:Y:S01]  /*0f60*/  FMUL R3, R3, UR5 ;  /* 0x0000000503037c20 */ /* 0x004fe20008400000 */
[----:B------:R-:W-:Y:S01]  /*0f70*/  USHF.L.U32 UR26, UR45, 0xc, URZ ;  /* 0x0000000c2d1a7899 */ /* 0x000fe200080006ff */
[----:B----4-:R-:W-:Y:S01]  /*0f80*/  I2FP.F32.U32 R2, UR8 ;  /* 0x0000000800027c45 */ /* 0x010fe20008201000 */
[----:B------:R-:W-:Y:S01]  /*0f90*/  UMOV UR16, UR7 ;  /* 0x0000000700107c82 */ /* 0x000fe20008000000 */
[----:B------:R-:W-:-:S02]  /*0fa0*/  UMOV UR20, UR8 ;  /* 0x0000000800147c82 */ /* 0x000fc40008000000 */
[----:B------:R-:W2:Y:S01]  /*0fb0*/  F2I.U32.TRUNC.NTZ R3, R3 ;  /* 0x0000000300037305 */ /* 0x000ea2000020f000 */
[----:B---3--:R-:W-:Y:S01]  /*0fc0*/  UISETP.GE.AND UP2, UPT, UR21, 0x1, UPT ;  /* 0x000000011500788c */ /* 0x008fe2000bf46270 */
[----:B------:R-:W-:-:S06]  /*0fd0*/  FMUL R2, R2, UR4 ;  /* 0x0000000402027c20 */ /* 0x000fcc0008400000 */
[----:B------:R-:W3:Y:S01]  /*0fe0*/  F2I.U32.TRUNC.NTZ R2, R2 ;  /* 0x0000000200027305 */ /* 0x000ee2000020f000 */
[----:B--2---:R-:W-:Y:S02]  /*0ff0*/  R2UR UR4, R3 ;  /* 0x00000000030472ca */ /* 0x004fe400000e0000 */
[----:B---3--:R-:W-:Y:S02]  /*1000*/  R2UR UR6, R2 ;  /* 0x00000000020672ca */ /* 0x008fe400000e0000 */
[----:B------:R-:W-:-:S09]  /*1010*/  PRMT R2, RZ, 0x7610, R2 ;  /* 0x00007610ff027816 */ /* 0x000fd20000000002 */
[----:B------:R-:W-:-:S04]  /*1020*/  UIADD3 UR5, UPT, UPT, -UR4, URZ, URZ ;  /* 0x000000ff04057290 */ /* 0x000fc8000fffe1ff */
[----:B------:R-:W-:Y:S02]  /*1030*/  UIMAD UR5, UR9, UR5, UR7 ;  /* 0x00000005090572a4 */ /* 0x000fe4000f8e0207 */
[----:B------:R-:W-:-:S04]  /*1040*/  UIADD3 UR4, UPT, UPT, -UR6, URZ, URZ ;  /* 0x000000ff06047290 */ /* 0x000fc8000fffe1ff */
[----:B------:R-:W-:Y:S01]  /*1050*/  IMAD.U32 R77, RZ, RZ, UR5 ;  /* 0x00000005ff4d7e24 */ /* 0x000fe2000f8e00ff */
[----:B------:R-:W-:-:S06]  /*1060*/  UIMAD UR4, UR10, UR4, UR8 ;  /* 0x000000040a0472a4 */ /* 0x000fcc000f8e0208 */
[----:B------:R-:W-:Y:S01]  /*1070*/  IMAD.U32 R76, RZ, RZ, UR4 ;  /* 0x00000004ff4c7e24 */ /* 0x000fe2000f8e00ff */
[----:B-1----:R-:W-:Y:S06]  /*1080*/  BRA.U UP4, `(.L_x_17) ;  /* 0x00000001042c7547 */ /* 0x002fec000b800000 */
[----:B------:R-:W-:Y:S02]  /*1090*/  R2UR UR5, R76 ;  /* 0x000000004c0572ca */ /* 0x000fe400000e0000 */
[----:B------:R-:W-:-:S11]  /*10a0*/  R2UR UR4, R77 ;  /* 0x000000004d0472ca */ /* 0x000fd600000e0000 */
[----:B------:R-:W-:Y:S02]  /*10b0*/  UISETP.NE.AND UP0, UPT, UR5, URZ, UPT ;  /* 0x000000ff0500728c */ /* 0x000fe4000bf05270 */
[----:B------:R-:W-:Y:S02]  /*10c0*/  UISETP.NE.AND UP1, UPT, UR5, 0x1, UPT ;  /* 0x000000010500788c */ /* 0x000fe4000bf25270 */
[----:B------:R-:W-:-:S04]  /*10d0*/  UISETP.EQ.OR UP0, UPT, UR4, URZ, !UP0 ;  /* 0x000000ff0400728c */ /* 0x000fc8000c702670 */
[----:B------:R-:W-:Y:S02]  /*10e0*/  USEL UR5, URZ, 0x1, !UP0 ;  /* 0x00000001ff057887 */ /* 0x000fe4000c000000 */
[----:B------:R-:W-:Y:S02]  /*10f0*/  UISETP.NE.AND UP0, UPT, UR4, URZ, UPT ;  /* 0x000000ff0400728c */ /* 0x000fe4000bf05270 */
[----:B------:R-:W-:-:S04]  /*1100*/  USEL UR4, URZ, 0x2, UP1 ;  /* 0x00000002ff047887 */ /* 0x000fc80008800000 */
[----:B------:R-:W-:-:S04]  /*1110*/  USEL UR4, UR4, 0x2, UP0 ;  /* 0x0000000204047887 */ /* 0x000fc80008000000 */
[----:B------:R-:W-:-:S06]  /*1120*/  UIADD3 UR4, UPT, UPT, UR5, UR4, URZ ;  /* 0x0000000405047290 */ /* 0x000fcc000fffe0ff */
[----:B------:R-:W-:Y:S02]  /*1130*/  IMAD.U32 R2, RZ, RZ, UR4 ;  /* 0x00000004ff027e24 */ /* 0x000fe4000f8e00ff */
.L_x_17:
[----:B------:R-:W-:Y:S05]  /*1140*/  BRA.U !UP2, `(.L_x_18) ;  /* 0x000000010ad47547 */ /* 0x000fea000b800000 */
[----:B------:R-:W1:Y:S01]  /*1150*/  LDCU.128 UR12, c[0x0][0xb10] ;  /* 0x00016200ff0c77ac */ /* 0x000e620008000c00 */
[----:B------:R-:W2:Y:S01]  /*1160*/  LDCU UR6, c[0x0][0x370] ;  /* 0x00006e00ff0677ac */ /* 0x000ea20008000800 */
[----:B------:R-:W3:Y:S01]  /*1170*/  LDCU UR5, c[0x0][0x374] ;  /* 0x00006e80ff0577ac */ /* 0x000ee20008000800 */
[----:B------:R-:W4:Y:S01]  /*1180*/  LDCU UR27, c[0x0][0xb0c] ;  /* 0x00016180ff1b77ac */ /* 0x000f220008000800 */
[----:B------:R-:W4:Y:S01]  /*1190*/  LDCU UR4, c[0x0][0xb20] ;  /* 0x00016400ff0477ac */ /* 0x000f220008000800 */
[----:B------:R-:W4:Y:S01]  /*11a0*/  LDCU.64 UR8, c[0x0][0xb28] ;  /* 0x00016500ff0877ac */ /* 0x000f220008000a00 */
[----:B-1----:R-:W-:Y:S02]  /*11b0*/  UISETP.NE.AND UP0, UPT, UR14, 0x1, UPT ;  /* 0x000000010e00788c */ /* 0x002fe4000bf05270 */
[----:B---3--:R-:W-:Y:S02]  /*11c0*/  UIMAD.WIDE.U32 UR10, UR5, UR15, URZ ;  /* 0x0000000f050a72a5 */ /* 0x008fe4000f8e00ff */
[----:B--2---:R-:W-:-:S02]  /*11d0*/  UIMAD.WIDE.U32 UR22, UR6, UR12, URZ ;  /* 0x0000000c061672a5 */ /* 0x004fc4000f8e00ff */
[----:B----4-:R-:W-:Y:S02]  /*11e0*/  UISETP.NE.AND UP1, UPT, UR27, 0x1, UPT ;  /* 0x000000011b00788c */ /* 0x010fe4000bf25270 */
[----:B------:R-:W-:Y:S01]  /*11f0*/  UISETP.NE.AND UP2, UPT, UR21, 0x1, UPT ;  /* 0x000000011500788c */ /* 0x000fe2000bf45270 */
[----:B------:R-:W-:Y:S02]  /*1200*/  UMOV UR10, UR11 ;  /* 0x0000000b000a7c82 */ /* 0x000fe40008000000 */
[----:B------:R-:W-:Y:S01]  /*1210*/  UMOV UR22, UR23 ;  /* 0x0000001700167c82 */ /* 0x000fe20008000000 */
[----:B------:R-:W-:Y:S02]  /*1220*/  @UP0 USHF.R.U32.HI UR5, URZ, UR4, UR10 ;  /* 0x00000004ff050299 */ /* 0x000fe4000801160a */
[----:B------:R-:W-:Y:S02]  /*1230*/  UIMAD.WIDE.U32 UR24, UR20, UR15, URZ ;  /* 0x0000000f141872a5 */ /* 0x000fe4000f8e00ff */
[----:B------:R-:W-:-:S02]  /*1240*/  UIMAD.WIDE.U32 UR10, UR5, UR8, URZ ;  /* 0x00000008050a72a5 */ /* 0x000fc4000f8e00ff */
[----:B------:R-:W-:Y:S02]  /*1250*/  @UP1 USHF.R.U32.HI UR6, URZ, UR13, UR22 ;  /* 0x0000000dff061299 */ /* 0x000fe40008011616 */
[----:B------:R-:W-:Y:S02]  /*1260*/  UIMAD.WIDE.U32 UR18, UR16, UR12, URZ ;  /* 0x0000000c101272a5 */ /* 0x000fe4000f8e00ff */
[----:B------:R-:W-:Y:S01]  /*1270*/  UIMAD.WIDE.U32 UR22, UR6, UR8, URZ ;  /* 0x00000008061672a5 */ /* 0x000fe2000f8e00ff */
[----:B------:R-:W-:Y:S01]  /*1280*/  UMOV UR24, UR25 ;  /* 0x0000001900187c82 */ /* 0x000fe20008000000 */
[----:B------:R-:W-:Y:S01]  /*1290*/  UMOV UR10, UR11 ;  /* 0x0000000b000a7c82 */ /* 0x000fe20008000000 */
[----:B------:R-:W-:Y:S02]  /*12a0*/  USHF.R.U32.HI UR24, URZ, UR4, UR24 ;  /* 0x00000004ff187299 */ /* 0x000fe40008011618 */
[----:B------:R-:W-:Y:S02]  /*12b0*/  @UP2 USHF.R.U32.HI UR5, URZ, UR9, UR10 ;  /* 0x00000009ff052299 */ /* 0x000fe4000801160a */
[----:B------:R-:W-:Y:S01]  /*12c0*/  UMOV UR7, UR23 ;  /* 0x0000001700077c82 */ /* 0x000fe20008000000 */
[----:B------:R-:W-:Y:S01]  /*12d0*/  UMOV UR18, UR19 ;  /* 0x0000001300127c82 */ /* 0x000fe20008000000 */
[----:B------:R-:W-:-:S02]  /*12e0*/  @UP2 USHF.R.U32.HI UR6, URZ, UR9, UR7 ;  /* 0x00000009ff062299 */ /* 0x000fc40008011607 */
[----:B------:R-:W-:Y:S02]  /*12f0*/  USHF.R.U32.HI UR13, URZ, UR13, UR18 ;  /* 0x0000000dff0d7299 */ /* 0x000fe40008011612 */
[----:B------:R-:W-:Y:S02]  /*1300*/  USEL UR4, UR20, UR24, !UP0 ;  /* 0x0000001814047287 */ /* 0x000fe4000c000000 */
[----:B------:R-:W-:Y:S02]  /*1310*/  UIMAD UR7, UR5, UR21, URZ ;  /* 0x00000015050772a4 */ /* 0x000fe4000f8e02ff */
[----:B------:R-:W-:Y:S02]  /*1320*/  USEL UR5, UR16, UR13, !UP1 ;  /* 0x0000000d10057287 */ /* 0x000fe4000c800000 */
[----:B------:R-:W-:Y:S02]  /*1330*/  UIMAD UR12, UR6, UR21, URZ ;  /* 0x00000015060c72a4 */ /* 0x000fe4000f8e02ff */
[----:B------:R-:W-:-:S02]  /*1340*/  UISETP.GE.AND UP0, UPT, UR4, UR7, UPT ;  /* 0x000000070400728c */ /* 0x000fc4000bf06270 */
[----:B------:R-:W-:Y:S02]  /*1350*/  UIMAD.WIDE.U32 UR10, UR4, UR8, URZ ;  /* 0x00000008040a72a5 */ /* 0x000fe4000f8e00ff */
[----:B------:R-:W-:Y:S02]  /*1360*/  UISETP.GE.OR UP0, UPT, UR5, UR12, UP0 ;  /* 0x0000000c0500728c */ /* 0x000fe40008706670 */
[----:B------:R-:W-:Y:S02]  /*1370*/  UIMAD.WIDE.U32 UR12, UR5, UR8, URZ ;  /* 0x00000008050c72a5 */ /* 0x000fe4000f8e00ff */
[----:B------:R-:W-:Y:S01]  /*1380*/  UIADD3 UR10, UPT, UPT, -UR4, URZ, URZ ;  /* 0x000000ff040a7290 */ /* 0x000fe2000fffe1ff */
[----:B------:R-:W-:Y:S01]  /*1390*/  UMOV UR8, UR11 ;  /* 0x0000000b00087c82 */ /* 0x000fe20008000000 */
[----:B------:R-:W-:Y:S02]  /*13a0*/  UIADD3 UR11, UPT, UPT, -UR5, URZ, URZ ;  /* 0x000000ff050b7290 */ /* 0x000fe4000fffe1ff */
[----:B------:R-:W-:-:S03]  /*13b0*/  USHF.R.U32.HI UR8, URZ, UR9, UR8 ;  /* 0x00000009ff087299 */ /* 0x000fc60008011608 */
[----:B------:R-:W-:Y:S01]  /*13c0*/  @!UP0 UMOV UR7, UR13 ;  /* 0x0000000d00078c82 */ /* 0x000fe20008000000 */
[----:B------:R-:W-:Y:S02]  /*13d0*/  UIMAD UR20, UR14, UR10, UR20 ;  /* 0x0000000a0e1472a4 */ /* 0x000fe4000f8e0214 */
[----:B------:R-:W-:Y:S02]  /*13e0*/  USEL UR8, UR4, UR8, !UP2 ;  /* 0x0000000804087287 */ /* 0x000fe4000d000000 */
[----:B------:R-:W-:Y:S02]  /*13f0*/  @!UP0 USHF.R.U32.HI UR7, URZ, UR9, UR7 ;  /* 0x00000009ff078299 */ /* 0x000fe40008011607 */
[----:B------:R-:W-:Y:S02]  /*1400*/  UIADD3 UR9, UPT, UPT, -UR8, URZ, URZ ;  /* 0x000000ff08097290 */ /* 0x000fe4000fffe1ff */
[----:B------:R-:W-:Y:S02]  /*1410*/  @!UP0 USEL UR7, UR5, UR7, !UP2 ;  /* 0x0000000705078287 */ /* 0x000fe4000d000000 */
[----:B------:R-:W-:-:S02]  /*1420*/  UIMAD UR9, UR21, UR9, UR4 ;  /* 0x00000009150972a4 */ /* 0x000fc4000f8e0204 */
[----:B------:R-:W-:Y:S02]  /*1430*/  @!UP0 UIADD3 UR8, UPT, UPT, UR8, -UR7, URZ ;  /* 0x8000000708088290 */ /* 0x000fe4000fffe0ff */
[----:B------:R-:W-:Y:S02]  /*1440*/  @!UP0 UIMAD UR6, UR9, UR6, UR7 ;  /* 0x00000006090682a4 */ /* 0x000fe4000f8e0207 */
[----:B------:R-:W-:Y:S02]  /*1450*/  @!UP0 UIMAD UR4, UR8, UR21, UR5 ;  /* 0x00000015080482a4 */ /* 0x000fe4000f8e0205 */
[----:B------:R-:W-:Y:S02]  /*1460*/  UIMAD UR16, UR27, UR11, UR16 ;  /* 0x0000000b1b1072a4 */ /* 0x000fe4000f8e0210 */
[----:B------:R-:W-:Y:S01]  /*1470*/  UIMAD UR20, UR4, UR14, UR20 ;  /* 0x0000000e041472a4 */ /* 0x000fe2000f8e0214 */
[----:B------:R-:W-:Y:S02]  /*1480*/  @!UP0 UMOV UR5, UR6 ;  /* 0x0000000600058c82 */ /* 0x000fe40008000000 */
[----:B------:R-:W-:-:S12]  /*1490*/  UIMAD UR16, UR5, UR27, UR16 ;  /* 0x0000001b051072a4 */ /* 0x000fd8000f8e0210 */
.L_x_18:
[----:B------:R-:W-:Y:S02]  /*14a0*/  UISETP.NE.AND UP1, UPT, UR28, 0x1, UPT ;  /* 0x000000011c00788c */ /* 0x000fe4000bf25270 */
[----:B------:R-:W-:Y:S02]  /*14b0*/  UISETP.NE.AND UP0, UPT, UR17, 0x2, UPT ;  /* 0x000000021100788c */ /* 0x000fe4000bf05270 */
[----:B------:R-:W-:-:S05]  /*14c0*/  ULOP3.LUT UR24, UR26, 0x1000, URZ, 0xc0, !UPT ;  /* 0x000010001a187892 */ /* 0x000fca000f8ec0ff */
[----:B------:R-:W-:Y:S07]  /*14d0*/  BRA.U UP1, `(.L_x_19) ;  /* 0x0000000101447547 */ /* 0x000fee000b800000 */
[----:B------:R-:W1:Y:S01]  /*14e0*/  LDCU.128 UR8, c[0x0][0xb10] ;  /* 0x00016200ff0877ac */ /* 0x000e620008000c00 */
[----:B------:R-:W2:Y:S01]  /*14f0*/  LDCU UR12, c[0x0][0xb0c] ;  /* 0x00016180ff0c77ac */ /* 0x000ea20008000800 */
[----:B------:R-:W3:Y:S01]  /*1500*/  LDCU UR13, c[0x0][0xb20] ;  /* 0x00016400ff0d77ac */ /* 0x000ee20008000800 */
[----:B-1----:R-:W-:Y:S02]  /*1510*/  UIMAD.WIDE.U32 UR6, UR16, UR8, URZ ;  /* 0x00000008100672a5 */ /* 0x002fe4000f8e00ff */
[----:B------:R-:W-:Y:S02]  /*1520*/  UIMAD.WIDE.U32 UR4, UR20, UR11, URZ ;  /* 0x0000000b140472a5 */ /* 0x000fe4000f8e00ff */
[----:B--2---:R-:W-:Y:S02]  /*1530*/  UISETP.NE.AND UP2, UPT, UR12, 0x1, UPT ;  /* 0x000000010c00788c */ /* 0x004fe4000bf45270 */
[----:B------:R-:W-:Y:S01]  /*1540*/  UISETP.NE.AND UP1, UPT, UR10, 0x1, UPT ;  /* 0x000000010a00788c */ /* 0x000fe2000bf25270 */
[----:B------:R-:W-:-:S02]  /*1550*/  UMOV UR6, UR7 ;  /* 0x0000000700067c82 */ /* 0x000fc40008000000 */
[----:B------:R-:W-:Y:S01]  /*1560*/  UMOV UR4, UR5 ;  /* 0x0000000500047c82 */ /* 0x000fe20008000000 */
[----:B------:R-:W-:Y:S02]  /*1570*/  USHF.R.U32.HI UR6, URZ, UR9, UR6 ;  /* 0x00000009ff067299 */ /* 0x000fe40008011606 */
[----:B---3--:R-:W-:Y:S02]  /*1580*/  USHF.R.U32.HI UR4, URZ, UR13, UR4 ;  /* 0x0000000dff047299 */ /* 0x008fe40008011604 */
[----:B------:R-:W-:Y:S02]  /*1590*/  USEL UR5, UR16, UR6, !UP2 ;  /* 0x0000000610057287 */ /* 0x000fe4000d000000 */
[----:B------:R-:W-:-:S04]  /*15a0*/  USEL UR4, UR20, UR4, !UP1 ;  /* 0x0000000414047287 */ /* 0x000fc8000c800000 */
[----:B------:R-:W-:Y:S02]  /*15b0*/  UIADD3 UR6, UPT, UPT, UR5, -UR4, URZ ;  /* 0x8000000405067290 */ /* 0x000fe4000fffe0ff */
[----:B------:R-:W-:Y:S02]  /*15c0*/  UIADD3 UR4, UPT, UPT, -UR5, UR4, URZ ;  /* 0x0000000405047290 */ /* 0x000fe4000fffe1ff */
[----:B------:R-:W-:Y:S02]  /*15d0*/  UIMAD UR20, UR6, UR10, UR20 ;  /* 0x0000000a061472a4 */ /* 0x000fe4000f8e0214 */
[----:B------:R-:W-:-:S12]  /*15e0*/  UIMAD UR16, UR4, UR12, UR16 ;  /* 0x0000000c041072a4 */ /* 0x000fd8000f8e0210 */
.L_x_19:
[----:B------:R-:W-:Y:S05]  /*15f0*/  BRA.U !UP5, `(.L_x_20) ;  /* 0x000000010d0c7547 */ /* 0x000fea000b800000 */
[----:B------:R-:W-:Y:S01]  /*1600*/  UCGABAR_WAIT ;  /* 0x0000000000007dc7 */ /* 0x000fe20008000000 */
[----:B------:R-:W-:Y:S01]  /*1610*/  CCTL.IVALL ;  /* 0x00000000ff00798f */ /* 0x000fe20002000000 */
[----:B------:R-:W-:Y:S05]  /*1620*/  BRA `(.L_x_21) ;  /* 0x0000000000047947 */ /* 0x000fea0003800000 */
.L_x_20:
[----:B------:R-:W-:Y:S06]  /*1630*/  BAR.SYNC.DEFER_BLOCKING 0x0 ;  /* 0x0000000000007b1d */ /* 0x000fec0000010000 */
.L_x_21:
[----:B------:R-:W-:Y:S05]  /*1640*/  BRA.U UP0, `(.L_x_22) ;  /* 0x0000001100a07547 */ /* 0x000fea000b800000 */
[----:B------:R-:W1:Y:S01]  /*1650*/  LDCU UR6, c[0x0][0x38c] ;  /* 0x00007180ff0677ac */ /* 0x000e620008000800 */
[----:B------:R-:W-:Y:S01]  /*1660*/  PLOP3.LUT P1, PT, PT, PT, UP3, 0x80, 0x8 ;  /* 0x000000000008781c */ /* 0x000fe20003f2f038 */
[----:B------:R-:W-:Y:S01]  /*1670*/  IMAD.MOV.U32 R12, RZ, RZ, 0x1 ;  /* 0x00000001ff0c7424 */ /* 0x000fe200078e00ff */
[----:B------:R-:W-:Y:S01]  /*1680*/  ISETP.EQ.OR P2, PT, R0, RZ, P3 ;  /* 0x000000ff0000720c */ /* 0x000fe20001f42670 */
[----:B------:R-:W-:Y:S01]  /*1690*/  UISETP.NE.AND UP1, UPT, UR17, URZ, UPT ;  /* 0x000000ff1100728c */ /* 0x000fe2000bf25270 */
[----:B------:R-:W-:Y:S02]  /*16a0*/  PLOP3.LUT P1, PT, P1, PT, PT, 0x8, 0x80 ;  /* 0x000000000080781c */ /* 0x000fe40000f2e170 */
[----:B------:R-:W-:Y:S01]  /*16b0*/  CS2R R10, SRZ ;  /* 0x00000000000a7805 */ /* 0x000fe2000001ff00 */
[----:B------:R-:W-:Y:S01]  /*16c0*/  IMAD.MOV.U32 R9, RZ, RZ, RZ ;  /* 0x000000ffff097224 */ /* 0x000fe200078e00ff */
[----:B------:R-:W2:Y:S01]  /*16d0*/  LDCU UR39, c[0x0][0x370] ;  /* 0x00006e00ff2777ac */ /* 0x000ea20008000800 */
[----:B------:R-:W-:Y:S01]  /*16e0*/  IMAD.MOV.U32 R8, RZ, RZ, 0x1 ;  /* 0x00000001ff087424 */ /* 0x000fe200078e00ff */
[----:B------:R-:W-:Y:S01]  /*16f0*/  USEL UR25, UR43, 0x2, UP1 ;  /* 0x000000022b197887 */ /* 0x000fe20008800000 */
[----:B------:R-:W3:Y:S01]  /*1700*/  LDCU.64 UR28, c[0x0][0x348] ;  /* 0x00006900ff1c77ac */ /* 0x000ee20008000a00 */
[----:B-1----:R-:W-:-:S02]  /*1710*/  UIADD3 UR5, UPT, UPT, UR6, 0x7f, URZ ;  /* 0x0000007f06057890 */ /* 0x002fc4000fffe0ff */
[----:B------:R-:W-:Y:S02]  /*1720*/  USHF.R.U32.HI UR44, URZ, 0x7, UR24 ;  /* 0x00000007ff2c7899 */ /* 0x000fe40008011618 */
[----:B------:R-:W-:Y:S02]  /*1730*/  USHF.R.S32.HI UR4, URZ, 0x1f, UR5 ;  /* 0x0000001fff047899 */ /* 0x000fe40008011405 */
[----:B------:R-:W-:Y:S02]  /*1740*/  UIADD3 UR46, UPT, UPT, UR6, 0xfe, URZ ;  /* 0x000000fe062e7890 */ /* 0x000fe4000fffe0ff */
[----:B------:R-:W-:Y:S01]  /*1750*/  ULEA.HI UR4, UR4, UR5, URZ, 0x7 ;  /* 0x0000000504047291 */ /* 0x000fe2000f8f38ff */
[----:B------:R-:W1:Y:S03]  /*1760*/  LDCU UR38, c[0x0][0x374] ;  /* 0x00006e80ff2677ac */ /* 0x000e660008000800 */
[----:B------:R-:W-:-:S02]  /*1770*/  USHF.R.S32.HI UR41, URZ, 0x7, UR4 ;  /* 0x00000007ff297899 */ /* 0x000fc40008011404 */
[----:B------:R-:W-:Y:S02]  /*1780*/  UIADD3 UR4, UPT, UPT, UR6, -0x1, URZ ;  /* 0xffffffff06047890 */ /* 0x000fe4000fffe0ff */
[----:B------:R-:W-:Y:S02]  /*1790*/  UISETP.LT.U32.AND UP0, UPT, UR41, 0x3, UPT ;  /* 0x000000032900788c */ /* 0x000fe4000bf01070 */
[----:B------:R-:W-:Y:S02]  /*17a0*/  UISETP.GE.U32.AND UP2, UPT, UR4, -0xff, UPT ;  /* 0xffffff010400788c */ /* 0x000fe4000bf46070 */
[----:B------:R-:W-:Y:S01]  /*17b0*/  USEL UR40, UR41, 0x3, UP0 ;  /* 0x0000000329287887 */ /* 0x000fe20008000000 */
[----:B------:R-:W-:-:S03]  /*17c0*/  UMOV UR5, URZ ;  /* 0x000000ff00057c82 */ /* 0x000fc60008000000 */
[----:B------:R-:W-:Y:S02]  /*17d0*/  UIADD3 UR21, UPT, UPT, UR40, -0x1, URZ ;  /* 0xffffffff28157890 */ /* 0x000fe4000fffe0ff */
[----:B------:R-:W-:-:S03]  /*17e0*/  UIADD3 UR43, UPT, UPT, UR41, -UR40, URZ ;  /* 0x80000028292b7290 */ /* 0x000fc6000fffe0ff */
[----:B------:R-:W-:-:S04]  /*17f0*/  @UP2 UIADD3 UR21, UPT, UPT, UR40, URZ, URZ ;  /* 0x000000ff28152290 */ /* 0x000fc8000fffe0ff */
[----:B-123--:R-:W-:-:S12]  /*1800*/  UIADD3 UR21, UPT, UPT, UR21, 0x1, URZ ;  /* 0x0000000115157890 */ /* 0x00efd8000fffe0ff */
.L_x_42:
[----:B------:R-:W-:Y:S01]  /*1810*/  UISETP.NE.AND UP0, UPT, UR45, URZ, UPT ;  /* 0x000000ff2d00728c */ /* 0x000fe2000bf05270 */
[----:B------:R-:W1:Y:S08]  /*1820*/  S2UR UR45, SR_CgaCtaId ;  /* 0x00000000002d79c3 */ /* 0x000e700000008800 */
[----:B------:R-:W-:Y:S05]  /*1830*/  BRA.U UP0, `(.L_x_23) ;  /* 0x0000000100347547 */ /* 0x000fea000b800000 */
[----:B------:R-:W2:Y:S01]  /*1840*/  S2R R0, SR_CgaCtaId ;  /* 0x0000000000007919 */ /* 0x000ea20000008800 */
[----:B------:R-:W-:-:S04]  /*1850*/  MOV R2, 0x400 ;  /* 0x0000040000027802 */ /* 0x000fc80000000f00 */
[----:B--2---:R-:W-:Y:S02]  /*1860*/  LEA R0, R0, R2, 0x18 ;  /* 0x0000000200007211 */ /* 0x004fe400078ec0ff */
[----:B------:R-:W-:-:S03]  /*1870*/  SHF.L.U32 R2, R8, 0x1f, RZ ;  /* 0x0000001f08027819 */ /* 0x000fc600000006ff */
[----:B------:R-:W-:-:S04]  /*1880*/  IMAD R0, R9, 0x8, R0 ;  /* 0x0000000809007824 */ /* 0x000fc800078e0200 */
[----:B------:R-:W2:Y:S02]  /*1890*/  SYNCS.PHASECHK.TRANS64.TRYWAIT P0, [R0+URZ+0xf0], R2 ;  /* 0x0000f002000075a7 */ /* 0x000ea400080011ff */
[----:B--2---:R-:W-:Y:S05]  /*18a0*/  @!P0 BRA `(.L_x_24) ;  /* 0x0000007c00848947 */ /* 0x004fea0003800000 */
.L_x_131:
[----:B------:R-:W-:Y:S01]  /*18b0*/  VIADD R9, R9, 0x1 ;  /* 0x0000000109097836 */ /* 0x000fe20000000000 */
[----:B------:R2:W-:Y:S04]  /*18c0*/  SYNCS.ARRIVE.TRANS64.A1T0 RZ, [R0+URZ+0xe0], RZ ;  /* 0x0000e0ff00ff79a7 */ /* 0x0005e800081000ff */
[----:B------:R-:W-:-:S04]  /*18d0*/  ISETP.NE.AND P0, PT, R9, 0x2, PT ;  /* 0x000000020900780c */ /* 0x000fc80003f05270 */
[----:B------:R-:W-:Y:S02]  /*18e0*/  SEL R9, R9, RZ, P0 ;  /* 0x000000ff09097207 */ /* 0x000fe40000000000 */
[----:B--2---:R-:W-:-:S04]  /*18f0*/  SEL R0, RZ, 0x1, P0 ;  /* 0x00000001ff007807 */ /* 0x004fc80000000000 */
[----:B------:R-:W-:-:S07]  /*1900*/  LOP3.LUT R8, R8, R0, RZ, 0x3c, !PT ;  /* 0x0000000008087212 */ /* 0x000fce00078e3cff */
.L_x_23:
[----:B------:R-:W-:Y:S01]  /*1910*/  UMOV UR6, 0x400 ;  /* 0x0000040000067882 */ /* 0x000fe20000000000 */
[----:B------:R-:W-:Y:S01]  /*1920*/  SHF.L.U32 R0, R12, 0x1f, RZ ;  /* 0x0000001f0c007819 */ /* 0x000fe200000006ff */
[----:B-1----:R-:W-:Y:S02]  /*1930*/  ULEA UR6, UR45, UR6, 0x18 ;  /* 0x000000062d067291 */ /* 0x002fe4000f8ec0ff */
[----:B------:R-:W-:Y:S02]  /*1940*/  UISETP.GE.U32.AND UP0, UPT, UR46, 0xff, UPT ;  /* 0x000000ff2e00788c */ /* 0x000fe4000bf06070 */
[----:B------:R-:W-:Y:S02]  /*1950*/  ULEA UR4, UR5, UR6, 0x3 ;  /* 0x0000000605047291 */ /* 0x000fe4000f8e18ff */
[----:B------:R-:W-:Y:S02]  /*1960*/  USHF.L.U32 UR11, UR20, 0x8, URZ ;  /* 0x00000008140b7899 */ /* 0x000fe400080006ff */
[----:B------:R-:W-:Y:S01]  /*1970*/  ULEA UR35, UR16, UR44, 0x6 ;  /* 0x0000002c10237291 */ /* 0x000fe2000f8e30ff */
[----:B------:R-:W-:-:S04]  /*1980*/  UMOV UR13, URZ ;  /* 0x000000ff000d7c82 */ /* 0x000fc80008000000 */
[----:B------:R1:W2:Y:S01]  /*1990*/  SYNCS.PHASECHK.TRANS64.TRYWAIT P0, [UR4+0x18], R0 ;  /* 0x00001800ff0075a7 */ /* 0x0002a20008001104 */
[----:B------:R-:W-:Y:S06]  /*19a0*/  BRA.U !UP0, `(.L_x_25) ;  /* 0x0000000108bc7547 */ /* 0x000fec000b800000 */
[----:B------:R-:W-:Y:S01]  /*19b0*/  UMOV UR7, URZ ;  /* 0x000000ff00077c82 */ /* 0x000fe20008000000 */
[----:B------:R-:W-:-:S05]  /*19c0*/  UMOV UR4, UR5 ;  /* 0x0000000500047c82 */ /* 0x000fca0008000000 */
.L_x_31:
[----:B------:R-:W-:Y:S01]  /*19d0*/  ULEA UR33, UR4, UR6, 0x3 ;  /* 0x0000000604217291 */ /* 0x000fe2000f8e18ff */
[----:B--2---:R-:W-:Y:S01]  /*19e0*/  @!P3 MOV R2, 0xa000 ;  /* 0x0000a0000002b802 */ /* 0x004fe20000000f00 */
[----:B--2-4-:R-:W-:Y:S10]  /*19f0*/  @P0 BRA `(.L_x_26) ;  /* 0x00000000000c0947 */ /* 0x014ff40003800000 */
[----:B------:R-:W-:-:S04]  /*1a00*/  SHF.L.U32 R3, R12, 0x1f, RZ ;  /* 0x0000001f0c037819 */ /* 0x000fc800000006ff */
[----:B------:R-:W2:Y:S02]  /*1a10*/  SYNCS.PHASECHK.TRANS64.TRYWAIT P0, [UR33+0x18], R3 ;  /* 0x00001803ff0075a7 */ /* 0x000ea40008001121 */
[----:B--2---:R-:W-:Y:S05]  /*1a20*/  @!P0 BRA `(.L_x_27) ;  /* 0x0000007c00388947 */ /* 0x004fea0003800000 */
.L_x_26:
[----:B------:R2:W-:Y:S01]  /*1a30*/  @!P3 SYNCS.ARRIVE.TRANS64 RZ, [UR33], R2 ;  /* 0x00000002ffffb9a7 */ /* 0x0005e20008000021 */
[----:B------:R-:W-:-:S04]  /*1a40*/  ULOP3.LUT UR5, UR25, 0x2, URZ, 0xfc, !UPT ;  /* 0x0000000219057892 */ /* 0x000fc8000f8efcff */
[----:B------:R-:W-:-:S09]  /*1a50*/  UISETP.NE.AND UP0, UPT, UR5, 0x2, UPT ;  /* 0x000000020500788c */ /* 0x000fd2000bf05270 */
[----:B------:R-:W-:Y:S05]  /*1a60*/  BRA.U UP0, `(.L_x_28) ;  /* 0x0000000100047547 */ /* 0x000fea000b800000 */
[----:B------:R-:W-:Y:S05]  /*1a70*/  BPT.TRAP 0x1 ;  /* 0x000000040000795c */ /* 0x000fea0000300000 */
.L_x_28:
[----:B------:R-:W-:Y:S04]  /*1a80*/  BSSY.RECONVERGENT B0, `(.L_x_29) ;  /* 0x0000003000007945 */ /* 0x000fe80003800200 */
[----:B------:R-:W-:Y:S05]  /*1a90*/  @P2 BRA `(.L_x_30) ;  /* 0x0000000000042947 */ /* 0x000fea0003800000 */
[----:B------:R-:W-:Y:S05]  /*1aa0*/  BPT.TRAP 0x1 ;  /* 0x000000040000795c */ /* 0x000fea0000300000 */
.L_x_30:
[----:B------:R-:W-:Y:S05]  /*1ab0*/  BSYNC.RECONVERGENT B0 ;  /* 0x0000000000007941 */ /* 0x000fea0003800200 */
.L_x_29:
[----:B------:R-:W-:Y:S02]  /*1ac0*/  UIADD3 UR5, UPT, UPT, UR4, 0x1, URZ ;  /* 0x0000000104057890 */ /* 0x000fe4000fffe0ff */
[----:B------:R-:W-:Y:S02]  /*1ad0*/  ULEA UR32, UR4, UR24, 0xd ;  /* 0x0000001804207291 */ /* 0x000fe4000f8e68ff */
[----:B------:R-:W-:Y:S02]  /*1ae0*/  UISETP.NE.AND UP0, UPT, UR5, 0x3, UPT ;  /* 0x000000030500788c */ /* 0x000fe4000bf05270 */
[----:B------:R-:W-:Y:S02]  /*1af0*/  UIADD3 UR16, UP1, UPT, UR28, 0x80, URZ ;  /* 0x000000801c107890 */ /* 0x000fe4000ff3e0ff */
[----:B------:R-:W-:Y:S02]  /*1b00*/  USEL UR9, URZ, 0x1, UP0 ;  /* 0x00000001ff097887 */ /* 0x000fe40008000000 */
[----:B------:R-:W-:-:S02]  /*1b10*/  USEL UR5, UR5, URZ, UP0 ;  /* 0x000000ff05057287 */ /* 0x000fc40008000000 */
[----:B------:R-:W-:Y:S02]  /*1b20*/  UIADD3 UR14, UP0, UPT, UR28, 0x180, URZ ;  /* 0x000001801c0e7890 */ /* 0x000fe4000ff1e0ff */
[----:B------:R-:W-:Y:S01]  /*1b30*/  ULEA UR8, UR5, UR6, 0x3 ;  /* 0x0000000605087291 */ /* 0x000fe2000f8e18ff */
[----:B------:R-:W-:Y:S01]  /*1b40*/  LOP3.LUT R12, R12, UR9, RZ, 0x3c, !PT ;  /* 0x000000090c0c7c12 */ /* 0x000fe2000f8e3cff */
[----:B------:R-:W-:Y:S02]  /*1b50*/  USHF.L.U32 UR34, UR7, 0x7, URZ ;  /* 0x0000000707227899 */ /* 0x000fe400080006ff */
[----:B------:R-:W-:Y:S01]  /*1b60*/  UIADD3.X UR17, UPT, UPT, URZ, UR29, URZ, UP1, !UPT ;  /* 0x0000001dff117290 */ /* 0x000fe20008ffe4ff */
[----:B-1----:R-:W-:Y:S01]  /*1b70*/  SHF.L.U32 R0, R12, 0x1f, RZ ;  /* 0x0000001f0c007819 */ /* 0x002fe200000006ff */
[----:B------:R-:W-:Y:S02]  /*1b80*/  UIADD3 UR32, UPT, UPT, UR6, 0x6400, UR32 ;  /* 0x0000640006207890 */ /* 0x000fe4000fffe020 */
[----:B------:R-:W-:Y:S01]  /*1b90*/  UIADD3.X UR15, UPT, UPT, URZ, UR29, URZ, UP0, !UPT ;  /* 0x0000001dff0f7290 */ /* 0x000fe200087fe4ff */
[----:B------:R3:W4:Y:S01]  /*1ba0*/  SYNCS.PHASECHK.TRANS64.TRYWAIT P0, [UR8+0x18], R0 ;  /* 0x00001800ff0075a7 */ /* 0x0007220008001108 */
[----:B------:R-:W-:Y:S01]  /*1bb0*/  ULEA UR8, UR4, UR6, 0xf ;  /* 0x0000000604087291 */ /* 0x000fe2000f8e78ff */
[----:B------:R-:W-:Y:S01]  /*1bc0*/  UMOV UR13, 0x30000 ;  /* 0x00030000000d7882 */ /* 0x000fe20000000000 */
[----:B------:R-:W-:-:S02]  /*1bd0*/  UMOV UR18, 0x0 ;  /* 0x0000000000127882 */ /* 0x000fc40000000000 */
[----:B------:R-:W-:Y:S01]  /*1be0*/  UIADD3 UR8, UPT, UPT, UR8, 0xc400, URZ ;  /* 0x0000c40008087890 */ /* 0x000fe2000fffe0ff */
[----:B------:R-:W-:Y:S01]  /*1bf0*/  UMOV UR19, 0x10000000 ;  /* 0x1000000000137882 */ /* 0x000fe20000000000 */
[----:B------:R-:W-:Y:S01]  /*1c00*/  UMOV UR12, UR36 ;  /* 0x00000024000c7c82 */ /* 0x000fe20008000000 */
[----:B------:R-:W-:Y:S01]  /*1c10*/  UMOV UR9, UR33 ;  /* 0x0000002100097c82 */ /* 0x000fe20008000000 */
[----:B------:R-:W-:Y:S01]  /*1c20*/  UMOV UR10, UR34 ;  /* 0x00000022000a7c82 */ /* 0x000fe20008000000 */
[----:B------:R1:W-:Y:S01]  /*1c30*/  UTMALDG.3D.MULTICAST [UR32], [UR16], UR13, desc[UR18] ;  /* 0x00001220100073b4 */ /* 0x0003e2000801180d */
[----:B------:R-:W-:Y:S01]  /*1c40*/  UIADD3 UR7, UPT, UPT, UR7, 0x1, URZ ;  /* 0x0000000107077890 */ /* 0x000fe2000fffe0ff */
[----:B------:R-:W-:-:S03]  /*1c50*/  UMOV UR4, UR5 ;  /* 0x0000000500047c82 */ /* 0x000fc60008000000 */
[----:B------:R-:W-:Y:S01]  /*1c60*/  UISETP.NE.AND UP0, UPT, UR7, UR21, UPT ;  /* 0x000000150700728c */ /* 0x000fe2000bf05270 */
[----:B------:R3:W-:Y:S01]  /*1c70*/  UTMALDG.3D [UR8], [UR14], desc[UR18] ;  /* 0x000012080e0075b4 */ /* 0x0007e20008011000 */
[----:B-1----:R-:W-:-:S07]  /*1c80*/  UMOV UR13, UR21 ;  /* 0x00000015000d7c82 */ /* 0x002fce0008000000 */
[----:B---3--:R-:W-:Y:S05]  /*1c90*/  BRA.U UP0, `(.L_x_31) ;  /* 0xfffffffd004c7547 */ /* 0x008fea000b83ffff */
.L_x_25:
[----:B------:R-:W-:Y:S01]  /*1ca0*/  ULEA UR4, UR5, UR6, 0x3 ;  /* 0x0000000605047291 */ /* 0x000fe2000f8e18ff */
[----:B-1----:R-:W-:Y:S01]  /*1cb0*/  SHF.L.U32 R0, R12, 0x1f, RZ ;  /* 0x0000001f0c007819 */ /* 0x002fe200000006ff */
[----:B------:R-:W-:Y:S01]  /*1cc0*/  @!P1 SYNCS.ARRIVE.TRANS64.A1T0 RZ, [UR6+0x78], RZ ;  /* 0x000078ffffff99a7 */ /* 0x000fe20008100006 */
[----:B------:R-:W-:-:S06]  /*1cd0*/  UISETP.GT.AND UP0, UPT, UR41, UR40, UPT ;  /* 0x000000282900728c */ /* 0x000fcc000bf04270 */
[----:B--2-4-:R1:W2:Y:S03]  /*1ce0*/  SYNCS.PHASECHK.TRANS64.TRYWAIT P0, [UR4+0x18], R0 ;  /* 0x00001800ff0075a7 */ /* 0x0142a60008001104 */
[----:B------:R-:W-:Y:S05]  /*1cf0*/  BRA.U !UP0, `(.L_x_32) ;  /* 0x0000000108c07547 */ /* 0x000fea000b800000 */
[----:B------:R-:W-:Y:S01]  /*1d00*/  UIADD3 UR26, UPT, UPT, UR43, UR13, URZ ;  /* 0x0000000d2b1a7290 */ /* 0x000fe2000fffe0ff */
[----:B------:R-:W-:-:S11]  /*1d10*/  UMOV UR4, UR5 ;  /* 0x0000000500047c82 */ /* 0x000fd60008000000 */
.L_x_38:
[----:B------:R-:W-:Y:S01]  /*1d20*/  ULEA UR17, UR4, UR6, 0x3 ;  /* 0x0000000604117291 */ /* 0x000fe2000f8e18ff */
[----:B--2---:R-:W-:Y:S01]  /*1d30*/  @!P3 MOV R2, 0xa000 ;  /* 0x0000a0000002b802 */ /* 0x004fe20000000f00 */
[----:B--2-4-:R-:W-:Y:S10]  /*1d40*/  @P0 BRA `(.L_x_33) ;  /* 0x00000000000c0947 */ /* 0x014ff40003800000 */
[----:B------:R-:W-:-:S04]  /*1d50*/  SHF.L.U32 R3, R12, 0x1f, RZ ;  /* 0x0000001f0c037819 */ /* 0x000fc800000006ff */
[----:B------:R-:W2:Y:S02]  /*1d60*/  SYNCS.PHASECHK.TRANS64.TRYWAIT P0, [UR17+0x18], R3 ;  /* 0x00001803ff0075a7 */ /* 0x000ea40008001111 */
[----:B--2---:R-:W-:Y:S05]  /*1d70*/  @!P0 BRA `(.L_x_34) ;  /* 0x00000078007c8947 */ /* 0x004fea0003800000 */
.L_x_33:
[----:B------:R2:W-:Y:S01]  /*1d80*/  @!P3 SYNCS.ARRIVE.TRANS64 RZ, [UR17], R2 ;  /* 0x00000002ffffb9a7 */ /* 0x0005e20008000011 */
[----:B------:R-:W-:-:S04]  /*1d90*/  ULOP3.LUT UR5, UR25, 0x2, URZ, 0xfc, !UPT ;  /* 0x0000000219057892 */ /* 0x000fc8000f8efcff */
[----:B------:R-:W-:-:S09]  /*1da0*/  UISETP.NE.AND UP0, UPT, UR5, 0x2, UPT ;  /* 0x000000020500788c */ /* 0x000fd2000bf05270 */
[----:B------:R-:W-:Y:S05]  /*1db0*/  BRA.U UP0, `(.L_x_35) ;  /* 0x0000000100047547 */ /* 0x000fea000b800000 */
[----:B------:R-:W-:Y:S05]  /*1dc0*/  BPT.TRAP 0x1 ;  /* 0x000000040000795c */ /* 0x000fea0000300000 */
.L_x_35:
[----:B------:R-:W-:Y:S04]  /*1dd0*/  BSSY.RECONVERGENT B0, `(.L_x_36) ;  /* 0x0000003000007945 */ /* 0x000fe80003800200 */
[----:B------:R-:W-:Y:S05]  /*1de0*/  @P2 BRA `(.L_x_37) ;  /* 0x0000000000042947 */ /* 0x000fea0003800000 */
[----:B------:R-:W-:Y:S05]  /*1df0*/  BPT.TRAP 0x1 ;  /* 0x000000040000795c */ /* 0x000fea0000300000 */
.L_x_37:
[----:B------:R-:W-:Y:S05]  /*1e00*/  BSYNC.RECONVERGENT B0 ;  /* 0x0000000000007941 */ /* 0x000fea0003800200 */
.L_x_36:
[----:B------:R-:W-:Y:S02]  /*1e10*/  UIADD3 UR5, UPT, UPT, UR4, 0x1, URZ ;  /* 0x0000000104057890 */ /* 0x000fe4000fffe0ff */
[----:B------:R-:W-:Y:S02]  /*1e20*/  ULEA UR16, UR4, UR24, 0xd ;  /* 0x0000001804107291 */ /* 0x000fe4000f8e68ff */
[----:B------:R-:W-:Y:S02]  /*1e30*/  UISETP.NE.AND UP0, UPT, UR5, 0x3, UPT ;  /* 0x000000030500788c */ /* 0x000fe4000bf05270 */
[----:B------:R-:W-:Y:S02]  /*1e40*/  UIADD3 UR22, UP1, UPT, UR28, 0x80, URZ ;  /* 0x000000801c167890 */ /* 0x000fe4000ff3e0ff */
[----:B------:R-:W-:Y:S02]  /*1e50*/  USEL UR8, URZ, 0x1, UP0 ;  /* 0x00000001ff087887 */ /* 0x000fe40008000000 */
[----:B------:R-:W-:-:S02]  /*1e60*/  USEL UR5, UR5, URZ, UP0 ;  /* 0x000000ff05057287 */ /* 0x000fc40008000000 */
[----:B------:R-:W-:Y:S02]  /*1e70*/  UIADD3 UR14, UP0, UPT, UR28, 0x180, URZ ;  /* 0x000001801c0e7890 */ /* 0x000fe4000ff1e0ff */
[----:B------:R-:W-:Y:S01]  /*1e80*/  LOP3.LUT R12, R12, UR8, RZ, 0x3c, !PT ;  /* 0x000000080c0c7c12 */ /* 0x000fe2000f8e3cff */
[----:B------:R-:W-:Y:S02]  /*1e90*/  ULEA UR7, UR5, UR6, 0x3 ;  /* 0x0000000605077291 */ /* 0x000fe4000f8e18ff */
[----:B------:R-:W-:Y:S01]  /*1ea0*/  ULEA UR8, UR4, UR6, 0xf ;  /* 0x0000000604087291 */ /* 0x000fe2000f8e78ff */
[----:B-1----:R-:W-:Y:S01]  /*1eb0*/  SHF.L.U32 R0, R12, 0x1f, RZ ;  /* 0x0000001f0c007819 */ /* 0x002fe200000006ff */
[----:B------:R-:W-:Y:S02]  /*1ec0*/  USHF.L.U32 UR18, UR13, 0x7, URZ ;  /* 0x000000070d127899 */ /* 0x000fe400080006ff */
[----:B------:R-:W-:Y:S02]  /*1ed0*/  UIADD3 UR16, UPT, UPT, UR6, 0x6400, UR16 ;  /* 0x0000640006107890 */ /* 0x000fe4000fffe010 */
[----:B------:R-:W-:Y:S01]  /*1ee0*/  UIADD3.X UR23, UPT, UPT, URZ, UR29, URZ, UP1, !UPT ;  /* 0x0000001dff177290 */ /* 0x000fe20008ffe4ff */
[----:B------:R3:W4:Y:S01]  /*1ef0*/  SYNCS.PHASECHK.TRANS64.TRYWAIT P0, [UR7+0x18], R0 ;  /* 0x00001800ff0075a7 */ /* 0x0007220008001107 */
[----:B------:R-:W-:-:S02]  /*1f00*/  UIADD3 UR8, UPT, UPT, UR8, 0xc400, URZ ;  /* 0x0000c40008087890 */ /* 0x000fc4000fffe0ff */
[----:B------:R-:W-:Y:S01]  /*1f10*/  UIADD3.X UR15, UPT, UPT, URZ, UR29, URZ, UP0, !UPT ;  /* 0x0000001dff0f7290 */ /* 0x000fe200087fe4ff */
[----:B------:R-:W-:Y:S01]  /*1f20*/  UMOV UR7, 0x30000 ;  /* 0x0003000000077882 */ /* 0x000fe20000000000 */
[----:B------:R-:W-:Y:S01]  /*1f30*/  UMOV UR30, 0x0 ;  /* 0x00000000001e7882 */ /* 0x000fe20000000000 */
[----:B------:R-:W-:Y:S01]  /*1f40*/  UMOV UR31, 0x10000000 ;  /* 0x10000000001f7882 */ /* 0x000fe20000000000 */
[----:B------:R-:W-:Y:S01]  /*1f50*/  UMOV UR19, UR35 ;  /* 0x0000002300137c82 */ /* 0x000fe20008000000 */
[----:B------:R-:W-:Y:S01]  /*1f60*/  UMOV UR20, UR36 ;  /* 0x0000002400147c82 */ /* 0x000fe20008000000 */
[----:B------:R-:W-:Y:S01]  /*1f70*/  UMOV UR12, UR36 ;  /* 0x00000024000c7c82 */ /* 0x000fe20008000000 */
[----:B------:R-:W-:Y:S01]  /*1f80*/  UMOV UR9, UR17 ;  /* 0x0000001100097c82 */ /* 0x000fe20008000000 */
[----:B------:R-:W-:Y:S01]  /*1f90*/  UMOV UR10, UR18 ;  /* 0x00000012000a7c82 */ /* 0x000fe20008000000 */
[----:B------:R3:W-:Y:S01]  /*1fa0*/  UTMALDG.3D.MULTICAST [UR16], [UR22], UR7, desc[UR30] ;  /* 0x00001e10160073b4 */ /* 0x0007e20008011807 */
[----:B------:R-:W-:Y:S01]  /*1fb0*/  UIADD3 UR13, UPT, UPT, UR13, 0x1, URZ ;  /* 0x000000010d0d7890 */ /* 0x000fe2000fffe0ff */
[----:B------:R-:W-:-:S03]  /*1fc0*/  UMOV UR4, UR5 ;  /* 0x0000000500047c82 */ /* 0x000fc60008000000 */
[----:B------:R-:W-:Y:S01]  /*1fd0*/  UISETP.NE.AND UP0, UPT, UR13, UR26, UPT ;  /* 0x0000001a0d00728c */ /* 0x000fe2000bf05270 */
[----:B------:R3:W-:Y:S08]  /*1fe0*/  UTMALDG.3D [UR8], [UR14], desc[UR30] ;  /* 0x00001e080e0075b4 */ /* 0x0007f00008011000 */
[----:B---3--:R-:W-:Y:S05]  /*1ff0*/  BRA.U UP0, `(.L_x_38) ;  /* 0xfffffffd00487547 */ /* 0x008fea000b83ffff */
.L_x_32:
[C---:B------:R-:W-:Y:S01]  /*2000*/  LEA R3, R11.reuse, UR6, 0x3 ;  /* 0x000000060b037c11 */ /* 0x040fe2000f8e18ff */
[----:B------:R-:W-:Y:S01]  /*2010*/  NOP ;  /* 0x0000000000007918 */ /* 0x000fe20000000000 */
[----:B-1----:R-:W-:Y:S02]  /*2020*/  SHF.L.U32 R0, R10, 0x1f, RZ ;  /* 0x0000001f0a007819 */ /* 0x002fe400000006ff */
[----:B------:R-:W-:Y:S02]  /*2030*/  LEA R4, R11, UR6, 0x4 ;  /* 0x000000060b047c11 */ /* 0x000fe4000f8e20ff */
[----:B--2-4-:R-:W1:Y:S02]  /*2040*/  SYNCS.PHASECHK.TRANS64.TRYWAIT P0, [R3+URZ+0x80], R0 ;  /* 0x00008000030075a7 */ /* 0x014e6400080011ff */
[----:B-1----:R-:W-:Y:S05]  /*2050*/  @!P0 BRA `(.L_x_39) ;  /* 0x0000007400dc8947 */ /* 0x002fea0003800000 */
.L_x_134:
[----:B------:R-:W2:Y:S01]  /*2060*/  LDS.128 R4, [R4+0x110] ;  /* 0x0001100004047984 */ /* 0x000ea20000000c00 */
[----:B------:R-:W-:Y:S01]  /*2070*/  UISETP.GE.AND UP0, UPT, UR42, 0x1, UPT ;  /* 0x000000012a00788c */ /* 0x000fe2000bf06270 */
[----:B------:R-:W-:Y:S01]  /*2080*/  @!PT LDS RZ, [RZ] ;  /* 0x00000000fffff984 */ /* 0x000fe20000000800 */
[----:B------:R-:W-:Y:S01]  /*2090*/  @!PT LDS RZ, [RZ] ;  /* 0x00000000fffff984 */ /* 0x000fe20000000800 */
[----:B------:R-:W-:Y:S01]  /*20a0*/  @!PT LDS RZ, [RZ] ;  /* 0x00000000fffff984 */ /* 0x000fe20000000800 */
[----:B------:R-:W-:Y:S01]  /*20b0*/  @!PT LDS RZ, [RZ] ;  /* 0x00000000fffff984 */ /* 0x000fe20000000800 */
[----:B------:R3:W-:Y:S06]  /*20c0*/  MEMBAR.ALL.CTA ;  /* 0x0000000000007992 */ /* 0x0007ec0000008000 */
[----:B---3--:R-:W3:Y:S01]  /*20d0*/  FENCE.VIEW.ASYNC.S ;  /* 0x00000000000073c6 */ /* 0x008ee20000000000 */
[----:B--2---:R-:W-:-:S13]  /*20e0*/  LOP3.LUT P0, RZ, R6, 0x1, RZ, 0xc0, !PT ;  /* 0x0000000106ff7812 */ /* 0x004fda000780c0ff */
[----:B---3--:R-:W-:Y:S01]  /*20f0*/  VOTEU.ANY UP1, P0 ;  /* 0x0000000000ff7886 */ /* 0x008fe20000020100 */
[----:B------:R-:W-:-:S13]  /*2100*/  PLOP3.LUT P0, PT, PT, PT, UP1, 0x80, 0x8 ;  /* 0x000000000008781c */ /* 0x000fda0003f0f018 */
[----:B-1----:R-:W-:Y:S02]  /*2110*/  @P0 LOP3.LUT R0, R5, 0xffff, RZ, 0xc0, !PT ;  /* 0x0000ffff05000812 */ /* 0x002fe400078ec0ff */
[----:B------:R-:W-:Y:S02]  /*2120*/  @P0 MOV R2, R4 ;  /* 0x0000000400020202 */ /* 0x000fe40000000f00 */
[----:B------:R-:W-:Y:S01]  /*2130*/  @P0 R2UR UR7, R0 ;  /* 0x00000000000702ca */ /* 0x000fe200000e0000 */
[----:B------:R-:W-:Y:S01]  /*2140*/  VIADD R0, R3, 0x90 ;  /* 0x0000009003007836 */ /* 0x000fe20000000000 */
[----:B------:R-:W-:Y:S02]  /*2150*/  @P0 SHF.R.U32.HI R4, RZ, 0x10, R5 ;  /* 0x00000010ff040819 */ /* 0x000fe40000011605 */
[----:B------:R-:W-:Y:S02]  /*2160*/  @P0 R2UR UR8, R2 ;  /* 0x00000000020802ca */ /* 0x000fe400000e0000 */
[----:B------:R-:W-:-:S02]  /*2170*/  PRMT R0, RZ, 0x654, R0 ;  /* 0x00000654ff007816 */ /* 0x000fc40000000000 */
[----:B------:R-:W-:Y:S02]  /*2180*/  @P0 R2UR UR4, R4 ;  /* 0x00000000040402ca */ /* 0x000fe400000e0000 */
[----:B------:R1:W-:Y:S03]  /*2190*/  SYNCS.ARRIVE.TRANS64.RED.A1T0 RZ, [R0+URZ], RZ ;  /* 0x000000ff00ff79a7 */ /* 0x0003e600081004ff */
[----:B------:R-:W-:-:S04]  /*21a0*/  @UP1 UMOV UR27, UR7 ;  /* 0x00000007001b1c82 */ /* 0x000fc80008000000 */
[----:B------:R-:W-:-:S04]  /*21b0*/  @UP1 UMOV UR37, UR8 ;  /* 0x0000000800251c82 */ /* 0x000fc80008000000 */
[----:B------:R-:W-:Y:S01]  /*21c0*/  @UP1 UMOV UR36, UR4 ;  /* 0x0000000400241c82 */ /* 0x000fe20008000000 */
[----:B------:R-:W-:Y:S05]  /*21d0*/  BRA.U !UP0, `(.L_x_40) ;  /* 0x0000000108d47547 */ /* 0x000fea000b800000 */
[----:B------:R-:W2:Y:S01]  /*21e0*/  LDCU.128 UR12, c[0x0][0xb10] ;  /* 0x00016200ff0c77ac */ /* 0x000ea20008000c00 */
[----:B------:R-:W3:Y:S01]  /*21f0*/  LDCU UR26, c[0x0][0xb20] ;  /* 0x00016400ff1a77ac */ /* 0x000ee20008000800 */
[----:B------:R-:W4:Y:S01]  /*2200*/  LDCU UR20, c[0x0][0xb0c] ;  /* 0x00016180ff1477ac */ /* 0x000f220008000800 */
[----:B------:R-:W1:Y:S01]  /*2210*/  LDCU.64 UR10, c[0x0][0xb28] ;  /* 0x00016500ff0a77ac */ /* 0x000e620008000a00 */
[----:B------:R-:W-:Y:S02]  /*2220*/  UISETP.NE.AND UP3, UPT, UR42, 0x1, UPT ;  /* 0x000000012a00788c */ /* 0x000fe4000bf65270 */
[----:B--2---:R-:W-:Y:S02]  /*2230*/  UIMAD.WIDE.U32 UR16, UR38, UR15, URZ ;  /* 0x0000000f261072a5 */ /* 0x004fe4000f8e00ff */
[----:B------:R-:W-:Y:S02]  /*2240*/  UIMAD.WIDE.U32 UR8, UR39, UR12, URZ ;  /* 0x0000000c270872a5 */ /* 0x000fe4000f8e00ff */
[----:B------:R-:W-:-:S02]  /*2250*/  UISETP.NE.AND UP0, UPT, UR14, 0x1, UPT ;  /* 0x000000010e00788c */ /* 0x000fc4000bf05270 */
[----:B------:R-:W-:Y:S01]  /*2260*/  UIMAD.WIDE.U32 UR22, UR27, UR15, URZ ;  /* 0x0000000f1b1672a5 */ /* 0x000fe2000f8e00ff */
[----:B------:R-:W-:Y:S02]  /*2270*/  UMOV UR16, UR17 ;  /* 0x0000001100107c82 */ /* 0x000fe40008000000 */
[----:B------:R-:W-:Y:S01]  /*2280*/  UMOV UR8, UR9 ;  /* 0x0000000900087c82 */ /* 0x000fe20008000000 */
[----:B---3--:R-:W-:Y:S02]  /*2290*/  USHF.R.U32.HI UR16, URZ, UR26, UR16 ;  /* 0x0000001aff107299 */ /* 0x008fe40008011610 */
[----:B----4-:R-:W-:Y:S02]  /*22a0*/  UISETP.NE.AND UP2, UPT, UR20, 0x1, UPT ;  /* 0x000000011400788c */ /* 0x010fe4000bf45270 */
[----:B------:R-:W-:Y:S02]  /*22b0*/  USHF.R.U32.HI UR8, URZ, UR13, UR8 ;  /* 0x0000000dff087299 */ /* 0x000fe40008011608 */
[----:B------:R-:W-:-:S02]  /*22c0*/  USEL UR7, UR38, UR16, !UP0 ;  /* 0x0000001026077287 */ /* 0x000fc4000c000000 */
[----:B------:R-:W-:Y:S02]  /*22d0*/  USEL UR8, UR39, UR8, !UP2 ;  /* 0x0000000827087287 */ /* 0x000fe4000d000000 */
[----:B-1----:R-:W-:Y:S01]  /*22e0*/  UIMAD.WIDE.U32 UR16, UR7, UR10, URZ ;  /* 0x0000000a071072a5 */ /* 0x002fe2000f8e00ff */
[----:B------:R-:W-:Y:S01]  /*22f0*/  UMOV UR4, UR23 ;  /* 0x0000001700047c82 */ /* 0x000fe20008000000 */
[----:B------:R-:W-:Y:S02]  /*2300*/  UIMAD.WIDE.U32 UR18, UR37, UR12, URZ ;  /* 0x0000000c251272a5 */ /* 0x000fe4000f8e00ff */
[----:B------:R-:W-:-:S03]  /*2310*/  UIMAD.WIDE.U32 UR22, UR8, UR10, URZ ;  /* 0x0000000a081672a5 */ /* 0x000fc6000f8e00ff */
[----:B------:R-:W-:Y:S01]  /*2320*/  UMOV UR16, UR17 ;  /* 0x0000001100107c82 */ /* 0x000fe20008000000 */
[----:B------:R-:W-:Y:S02]  /*2330*/  USHF.R.U32.HI UR4, URZ, UR26, UR4 ;  /* 0x0000001aff047299 */ /* 0x000fe40008011604 */
[----:B------:R-:W-:Y:S01]  /*2340*/  @UP3 USHF.R.U32.HI UR7, URZ, UR11, UR16 ;  /* 0x0000000bff073299 */ /* 0x000fe20008011610 */
[----:B------:R-:W-:Y:S01]  /*2350*/  UMOV UR18, UR19 ;  /* 0x0000001300127c82 */ /* 0x000fe20008000000 */
[----:B------:R-:W-:Y:S01]  /*2360*/  UMOV UR22, UR23 ;  /* 0x0000001700167c82 */ /* 0x000fe20008000000 */
[----:B------:R-:W-:Y:S02]  /*2370*/  USHF.R.U32.HI UR13, URZ, UR13, UR18 ;  /* 0x0000000dff0d7299 */ /* 0x000fe40008011612 */
[----:B------:R-:W-:Y:S02]  /*2380*/  USEL UR4, UR27, UR4, !UP0 ;  /* 0x000000041b047287 */ /* 0x000fe4000c000000 */
[----:B------:R-:W-:-:S02]  /*2390*/  @UP3 USHF.R.U32.HI UR8, URZ, UR11, UR22 ;  /* 0x0000000bff083299 */ /* 0x000fc40008011616 */
[----:B------:R-:W-:Y:S02]  /*23a0*/  UIMAD UR9, UR42, UR7, URZ ;  /* 0x000000072a0972a4 */ /* 0x000fe4000f8e02ff */
[----:B------:R-:W-:Y:S02]  /*23b0*/  USEL UR7, UR37, UR13, !UP2 ;  /* 0x0000000d25077287 */ /* 0x000fe4000d000000 */
[----:B------:R-:W-:Y:S02]  /*23c0*/  UIMAD UR12, UR42, UR8, URZ ;  /* 0x000000082a0c72a4 */ /* 0x000fe4000f8e02ff */
[----:B------:R-:W-:Y:S02]  /*23d0*/  UISETP.GE.AND UP0, UPT, UR4, UR9, UPT ;  /* 0x000000090400728c */ /* 0x000fe4000bf06270 */
[----:B------:R-:W-:Y:S02]  /*23e0*/  UIMAD.WIDE.U32 UR16, UR4, UR10, URZ ;  /* 0x0000000a041072a5 */ /* 0x000fe4000f8e00ff */
[----:B------:R-:W-:-:S02]  /*23f0*/  UISETP.GE.OR UP0, UPT, UR7, UR12, UP0 ;  /* 0x0000000c0700728c */ /* 0x000fc40008706670 */
        /* <DEDUP_REMOVED lines=19> */
.L_x_40:
[----:B------:R-:W2:Y:S02]  /*2530*/  LDCU UR4, c[0x0][0xb30] ;  /* 0x00016600ff0477ac */ /* 0x000ea40008000800 */
[----:B--2---:R-:W-:-:S09]  /*2540*/  UISETP.NE.AND UP0, UPT, UR4, 0x1, UPT ;  /* 0x000000010400788c */ /* 0x004fd2000bf05270 */
[----:B------:R-:W-:Y:S05]  /*2550*/  BRA.U UP0, `(.L_x_41) ;  /* 0x0000000100447547 */ /* 0x000fea000b800000 */
[----:B------:R-:W2:Y:S01]  /*2560*/  LDCU.128 UR12, c[0x0][0xb10] ;  /* 0x00016200ff0c77ac */ /* 0x000ea20008000c00 */
[----:B------:R-:W3:Y:S01]  /*2570*/  LDCU UR16, c[0x0][0xb0c] ;  /* 0x00016180ff1077ac */ /* 0x000ee20008000800 */
[----:B------:R-:W4:Y:S01]  /*2580*/  LDCU UR17, c[0x0][0xb20] ;  /* 0x00016400ff1177ac */ /* 0x000f220008000800 */
[----:B--2---:R-:W-:Y:S02]  /*2590*/  UIMAD.WIDE.U32 UR10, UR37, UR12, URZ ;  /* 0x0000000c250a72a5 */ /* 0x004fe4000f8e00ff */
[----:B------:R-:W-:Y:S02]  /*25a0*/  UIMAD.WIDE.U32 UR8, UR27, UR15, URZ ;  /* 0x0000000f1b0872a5 */ /* 0x000fe4000f8e00ff */
[----:B---3--:R-:W-:Y:S02]  /*25b0*/  UISETP.NE.AND UP2, UPT, UR16, 0x1, UPT ;  /* 0x000000011000788c */ /* 0x008fe4000bf45270 */
[----:B------:R-:W-:Y:S01]  /*25c0*/  UISETP.NE.AND UP0, UPT, UR14, 0x1, UPT ;  /* 0x000000010e00788c */ /* 0x000fe2000bf05270 */
[----:B------:R-:W-:-:S02]  /*25d0*/  UMOV UR7, UR11 ;  /* 0x0000000b00077c82 */ /* 0x000fc40008000000 */
[----:B------:R-:W-:Y:S01]  /*25e0*/  UMOV UR4, UR9 ;  /* 0x0000000900047c82 */ /* 0x000fe20008000000 */
[----:B------:R-:W-:Y:S02]  /*25f0*/  USHF.R.U32.HI UR7, URZ, UR13, UR7 ;  /* 0x0000000dff077299 */ /* 0x000fe40008011607 */
[----:B----4-:R-:W-:Y:S02]  /*2600*/  USHF.R.U32.HI UR4, URZ, UR17, UR4 ;  /* 0x00000011ff047299 */ /* 0x010fe40008011604 */
[----:B------:R-:W-:Y:S02]  /*2610*/  USEL UR7, UR37, UR7, !UP2 ;  /* 0x0000000725077287 */ /* 0x000fe4000d000000 */
[----:B------:R-:W-:-:S04]  /*2620*/  USEL UR4, UR27, UR4, !UP0 ;  /* 0x000000041b047287 */ /* 0x000fc8000c000000 */
[----:B------:R-:W-:Y:S02]  /*2630*/  UIADD3 UR8, UPT, UPT, UR7, -UR4, URZ ;  /* 0x8000000407087290 */ /* 0x000fe4000fffe0ff */
[----:B------:R-:W-:Y:S02]  /*2640*/  UIADD3 UR4, UPT, UPT, -UR7, UR4, URZ ;  /* 0x0000000407047290 */ /* 0x000fe4000fffe1ff */
[----:B------:R-:W-:Y:S02]  /*2650*/  UIMAD UR27, UR8, UR14, UR27 ;  /* 0x0000000e081b72a4 */ /* 0x000fe4000f8e021b */
[----:B------:R-:W-:-:S12]  /*2660*/  UIMAD UR37, UR4, UR16, UR37 ;  /* 0x00000010042572a4 */ /* 0x000fd8000f8e0225 */
.L_x_41:
[----:B------:R-:W-:Y:S01]  /*2670*/  VIADD R11, R11, 0x1 ;  /* 0x000000010b0b7836 */ /* 0x000fe20000000000 */
[----:B------:R-:W-:Y:S02]  /*2680*/  R2UR UR7, R77 ;  /* 0x000000004d0772ca */ /* 0x000fe400000e0000 */
[----:B------:R-:W-:Y:S02]  /*2690*/  R2UR UR4, R76 ;  /* 0x000000004c0472ca */ /* 0x000fe400000e0000 */
[C---:B------:R-:W-:Y:S02]  /*26a0*/  ISETP.NE.AND P0, PT, R11.reuse, 0x2, PT ;  /* 0x000000020b00780c */ /* 0x040fe40003f05270 */
[----:B------:R-:W-:Y:S02]  /*26b0*/  PLOP3.LUT P1, PT, PT, PT, PT, 0x80, 0x8 ;  /* 0x000000000008781c */ /* 0x000fe40003f2f070 */
[----:B-1----:R-:W-:Y:S02]  /*26c0*/  SEL R0, RZ, 0x1, P0 ;  /* 0x00000001ff007807 */ /* 0x002fe40000000000 */
[----:B------:R-:W-:-:S02]  /*26d0*/  SEL R11, R11, RZ, P0 ;  /* 0x000000ff0b0b7207 */ /* 0x000fc40000000000 */
[----:B------:R-:W-:Y:S01]  /*26e0*/  LOP3.LUT R10, R10, R0, RZ, 0x3c, !PT ;  /* 0x000000000a0a7212 */ /* 0x000fe200078e3cff */
[----:B------:R-:W-:Y:S02]  /*26f0*/  UIADD3 UR16, UPT, UPT, UR37, UR7, URZ ;  /* 0x0000000725107290 */ /* 0x000fe4000fffe0ff */
[----:B------:R-:W-:Y:S01]  /*2700*/  UIADD3 UR20, UPT, UPT, UR27, UR4, URZ ;  /* 0x000000041b147290 */ /* 0x000fe2000fffe0ff */
[----:B------:R-:W-:Y:S11]  /*2710*/  BRA.U UP1, `(.L_x_42) ;  /* 0xfffffff1013c7547 */ /* 0x000ff6000b83ffff */
[----:B------:R-:W-:Y:S01]  /*2720*/  UIADD3 UR6, UPT, UPT, UR6, 0x18, URZ ;  /* 0x0000001806067890 */ /* 0x000fe2000fffe0ff */
[----:B------:R-:W-:-:S03]  /*2730*/  SHF.L.U32 R2, R12, 0x1f, RZ ;  /* 0x0000001f0c027819 */ /* 0x000fc600000006ff */
[----:B------:R-:W-:-:S09]  /*2740*/  ULEA UR4, UR5, UR6, 0x3 ;  /* 0x0000000605047291 */ /* 0x000fd2000f8e18ff */
[----:B------:R-:W1:Y:S02]  /*2750*/  SYNCS.PHASECHK.TRANS64.TRYWAIT P0, [UR4], R2 ;  /* 0x00000002ff0075a7 */ /* 0x000e640008001104 */
[----:B-1----:R-:W-:Y:S05]  /*2760*/  @!P0 BRA `(.L_x_43) ;  /* 0x00000070002c8947 */ /* 0x002fea0003800000 */
.L_x_136:
[----:B------:R-:W-:-:S04]  /*2770*/  UIADD3 UR4, UPT, UPT, UR5, 0x1, URZ ;  /* 0x0000000105047890 */ /* 0x000fc8000fffe0ff */
[----:B------:R-:W-:-:S04]  /*2780*/  UISETP.NE.AND UP0, UPT, UR4, 0x3, UPT ;  /* 0x000000030400788c */ /* 0x000fc8000bf05270 */
[----:B------:R-:W-:Y:S02]  /*2790*/  USEL UR7, URZ, 0x1, UP0 ;  /* 0x00000001ff077887 */ /* 0x000fe40008000000 */
[----:B------:R-:W-:-:S04]  /*27a0*/  USEL UR4, UR4, URZ, UP0 ;  /* 0x000000ff04047287 */ /* 0x000fc80008000000 */
[----:B------:R-:W-:Y:S01]  /*27b0*/  ULEA UR5, UR4, UR6, 0x3 ;  /* 0x0000000604057291 */ /* 0x000fe2000f8e18ff */
[----:B------:R-:W-:-:S04]  /*27c0*/  LOP3.LUT R12, R12, UR7, RZ, 0x3c, !PT ;  /* 0x000000070c0c7c12 */ /* 0x000fc8000f8e3cff */
[----:B-1----:R-:W-:-:S04]  /*27d0*/  SHF.L.U32 R2, R12, 0x1f, RZ ;  /* 0x0000001f0c027819 */ /* 0x002fc800000006ff */
[----:B------:R-:W1:Y:S02]  /*27e0*/  SYNCS.PHASECHK.TRANS64.TRYWAIT P0, [UR5], R2 ;  /* 0x00000002ff0075a7 */ /* 0x000e640008001105 */
[----:B-1----:R-:W-:Y:S05]  /*27f0*/  @!P0 BRA `(.L_x_44) ;  /* 0x0000007000208947 */ /* 0x002fea0003800000 */
.L_x_138:
[----:B------:R-:W-:-:S04]  /*2800*/  UIADD3 UR4, UPT, UPT, UR4, 0x1, URZ ;  /* 0x0000000104047890 */ /* 0x000fc8000fffe0ff */
[----:B------:R-:W-:-:S04]  /*2810*/  UISETP.NE.AND UP0, UPT, UR4, 0x3, UPT ;  /* 0x000000030400788c */ /* 0x000fc8000bf05270 */
[----:B------:R-:W-:Y:S02]  /*2820*/  USEL UR5, URZ, 0x1, UP0 ;  /* 0x00000001ff057887 */ /* 0x000fe40008000000 */
[----:B------:R-:W-:-:S04]  /*2830*/  USEL UR4, UR4, URZ, UP0 ;  /* 0x000000ff04047287 */ /* 0x000fc80008000000 */
[----:B------:R-:W-:Y:S01]  /*2840*/  ULEA UR4, UR4, UR6, 0x3 ;  /* 0x0000000604047291 */ /* 0x000fe2000f8e18ff */
[----:B-1----:R-:W-:-:S04]  /*2850*/  LOP3.LUT R2, R12, UR5, RZ, 0x3c, !PT ;  /* 0x000000050c027c12 */ /* 0x002fc8000f8e3cff */
[----:B------:R-:W-:Y:S01]  /*2860*/  SHF.L.U32 R2, R2, 0x1f, RZ ;  /* 0x0000001f02027819 */ /* 0x000fe200000006ff */
[----:B------:R-:W-:-:S07]  /*2870*/  IMAD.U32 R0, RZ, RZ, UR4 ;  /* 0x00000004ff007e24 */ /* 0x000fce000f8e00ff */
.L_x_45:
[----:B-1----:R1:W2:Y:S02]  /*2880*/  SYNCS.PHASECHK.TRANS64.TRYWAIT P0, [R0+URZ], R2 ;  /* 0x00000002000075a7 */ /* 0x0022a400080011ff */
[----:B--2---:R-:W-:Y:S05]  /*2890*/  @!P0 NANOSLEEP.SYNCS 0x989680 ;  /* 0x009896800000895d */ /* 0x004fea0003900000 */
[----:B------:R-:W2:Y:S02]  /*28a0*/  @!P0 SYNCS.PHASECHK.TRANS64 P0, [R0+URZ], R2 ;  /* 0x00000002000085a7 */ /* 0x000ea400080010ff */
[----:B--2---:R-:W-:Y:S05]  /*28b0*/  @P0 EXIT ;  /* 0x000000000000094d */ /* 0x004fea0003800000 */
[----:B------:R-:W-:Y:S05]  /*28c0*/  BRA `(.L_x_45) ;  /* 0xfffffffc00ec7947 */ /* 0x000fea000383ffff */
.L_x_22:
[----:B------:R-:W-:-:S04]  /*28d0*/  UISETP.NE.AND UP0, UPT, UR45, URZ, UPT ;  /* 0x000000ff2d00728c */ /* 0x000fc8000bf05270 */
[----:B------:R-:W-:-:S09]  /*28e0*/  UISETP.NE.OR UP0, UPT, UR17, 0x1, UP0 ;  /* 0x000000011100788c */ /* 0x000fd20008705670 */
[----:B------:R-:W-:Y:S05]  /*28f0*/  BRA.U UP0, `(.L_x_46) ;  /* 0x0000000500487547 */ /* 0x000fea000b800000 */
[----:B------:R-:W-:Y:S01]  /*2900*/  ISETP.GE.U32.AND P2, PT, R0, 0x2, PT ;  /* 0x000000020000780c */ /* 0x000fe20003f46070 */
[----:B------:R-:W-:Y:S01]  /*2910*/  IMAD.MOV.U32 R12, RZ, RZ, 0x1 ;  /* 0x00000001ff0c7424 */ /* 0x000fe200078e00ff */
[----:B------:R-:W-:Y:S02]  /*2920*/  CS2R R10, SRZ ;  /* 0x00000000000a7805 */ /* 0x000fe4000001ff00 */
[----:B------:R-:W-:Y:S01]  /*2930*/  CS2R R8, SRZ ;  /* 0x0000000000087805 */ /* 0x000fe2000001ff00 */
[----:B------:R-:W-:Y:S01]  /*2940*/  UMOV UR6, 0x400 ;  /* 0x0000040000067882 */ /* 0x000fe20000000000 */
[----:B------:R-:W-:Y:S01]  /*2950*/  UMOV UR5, URZ ;  /* 0x000000ff00057c82 */ /* 0x000fe20008000000 */
[----:B------:R-:W-:-:S12]  /*2960*/  ULEA UR6, UR45, UR6, 0x18 ;  /* 0x000000062d067291 */ /* 0x000fd8000f8ec0ff */
.L_x_50:
[----:B------:R-:W-:Y:S02]  /*2970*/  LEA R2, R8, UR6, 0x3 ;  /* 0x0000000608027c11 */ /* 0x000fe4000f8e18ff */
[----:B------:R-:W-:-:S03]  /*2980*/  SHF.L.U32 R4, R9, 0x1f, RZ ;  /* 0x0000001f09047819 */ /* 0x000fc600000006ff */
[----:B------:R-:W-:Y:S01]  /*2990*/  VIADD R5, R2, 0xf0 ;  /* 0x000000f002057836 */ /* 0x000fe20000000000 */
[----:B------:R-:W1:Y:S02]  /*29a0*/  SYNCS.PHASECHK.TRANS64.TRYWAIT P0, [R2+URZ+0xe0], R4 ;  /* 0x0000e004020075a7 */ /* 0x000e6400080011ff */
[----:B-1----:R-:W-:Y:S05]  /*29b0*/  @!P0 BRA `(.L_x_47) ;  /* 0x0000006c00c88947 */ /* 0x002fea0003800000 */
.L_x_139:
[----:B------:R-:W-:Y:S01]  /*29c0*/  ULEA UR4, UR5, UR6, 0x3 ;  /* 0x0000000605047291 */ /* 0x000fe2000f8e18ff */
[----:B-1----:R-:W-:Y:S01]  /*29d0*/  PRMT R2, RZ, 0x654, R5 ;  /* 0x00000654ff027816 */ /* 0x002fe20000000005 */
[----:B------:R-:W-:Y:S01]  /*29e0*/  @!P2 IMAD.MOV.U32 R4, RZ, RZ, 0x10 ;  /* 0x00000010ff04a424 */ /* 0x000fe200078e00ff */
[----:B------:R-:W-:Y:S01]  /*29f0*/  SHF.L.U32 R5, R12, 0x1f, RZ ;  /* 0x0000001f0c057819 */ /* 0x000fe200000006ff */
[----:B------:R-:W-:Y:S01]  /*2a00*/  UIADD3 UR7, UPT, UPT, UR4, 0x80, URZ ;  /* 0x0000008004077890 */ /* 0x000fe2000fffe0ff */
[----:B------:R1:W-:Y:S05]  /*2a10*/  SYNCS.ARRIVE.TRANS64.RED.A1T0 RZ, [R2+URZ], RZ ;  /* 0x000000ff02ff79a7 */ /* 0x0003ea00081004ff */
[----:B------:R-:W-:Y:S01]  /*2a20*/  IMAD.U32 R6, RZ, RZ, UR7 ;  /* 0x00000007ff067e24 */ /* 0x000fe2000f8e00ff */
[----:B------:R-:W2:Y:S04]  /*2a30*/  SYNCS.PHASECHK.TRANS64.TRYWAIT P0, [UR4+0x90], R5 ;  /* 0x00009005ff0075a7 */ /* 0x000ea80008001104 */
[----:B------:R-:W-:Y:S01]  /*2a40*/  PRMT R6, R0, 0x654, R6 ;  /* 0x0000065400067816 */ /* 0x000fe20000000006 */
[----:B-12---:R-:W-:Y:S06]  /*2a50*/  @!P0 BRA `(.L_x_48) ;  /* 0x0000006c00b48947 */ /* 0x006fec0003800000 */
.L_x_141:
[----:B------:R-:W-:Y:S01]  /*2a60*/  ULEA UR8, UR5, UR6, 0x4 ;  /* 0x0000000605087291 */ /* 0x000fe2000f8e20ff */
[----:B------:R-:W-:Y:S01]  /*2a70*/  SEL R3, R6, R3, !P2 ;  /* 0x0000000306037207 */ /* 0x000fe20005000000 */
[----:B------:R-:W-:Y:S01]  /*2a80*/  UIADD3 UR9, UPT, UPT, UR4, 0x80, URZ ;  /* 0x0000008004097890 */ /* 0x000fe2000fffe0ff */
[----:B-1----:R-:W-:Y:S01]  /*2a90*/  LEA R2, R11, UR6, 0x3 ;  /* 0x000000060b027c11 */ /* 0x002fe2000f8e18ff */
[----:B------:R-:W-:Y:S01]  /*2aa0*/  UIADD3 UR8, UPT, UPT, UR8, 0x110, URZ ;  /* 0x0000011008087890 */ /* 0x000fe2000fffe0ff */
[----:B------:R1:W-:Y:S01]  /*2ab0*/  @!P2 SYNCS.ARRIVE.TRANS64.RED RZ, [R3+URZ], R4 ;  /* 0x0000000403ffa9a7 */ /* 0x0003e200080004ff */
[----:B------:R-:W-:Y:S01]  /*2ac0*/  UIADD3 UR4, UPT, UPT, UR5, 0x1, URZ ;  /* 0x0000000105047890 */ /* 0x000fe2000fffe0ff */
[----:B------:R-:W-:-:S03]  /*2ad0*/  VIADD R8, R8, 0x1 ;  /* 0x0000000108087836 */ /* 0x000fc60000000000 */
[----:B------:R-:W-:Y:S02]  /*2ae0*/  UISETP.NE.AND UP0, UPT, UR4, 0x2, UPT ;  /* 0x000000020400788c */ /* 0x000fe4000bf05270 */
[----:B------:R-:W-:Y:S01]  /*2af0*/  ISETP.NE.AND P0, PT, R8, 0x2, PT ;  /* 0x000000020800780c */ /* 0x000fe20003f05270 */
[----:B------:R-:W-:Y:S06]  /*2b00*/  UGETNEXTWORKID.BROADCAST [UR8], [UR9] ;  /* 0x00000000080073ca */ /* 0x000fec0008000100 */
[----:B------:R-:W-:Y:S02]  /*2b10*/  USEL UR7, URZ, 0x1, UP0 ;  /* 0x00000001ff077887 */ /* 0x000fe40008000000 */
[----:B------:R-:W-:-:S04]  /*2b20*/  USEL UR5, UR4, URZ, UP0 ;  /* 0x000000ff04057287 */ /* 0x000fc80008000000 */
[----:B------:R-:W-:Y:S02]  /*2b30*/  LOP3.LUT R12, R12, UR7, RZ, 0x3c, !PT ;  /* 0x000000070c0c7c12 */ /* 0x000fe4000f8e3cff */
[----:B-1----:R-:W-:-:S04]  /*2b40*/  SHF.L.U32 R4, R10, 0x1f, RZ ;  /* 0x0000001f0a047819 */ /* 0x002fc800000006ff */
[----:B------:R-:W1:Y:S02]  /*2b50*/  SYNCS.PHASECHK.TRANS64.TRYWAIT P1, [R2+URZ+0x80], R4 ;  /* 0x00008004020075a7 */ /* 0x000e6400080211ff */
[----:B-1----:R-:W-:Y:S05]  /*2b60*/  @!P1 BRA `(.L_x_49) ;  /* 0x0000006c00889947 */ /* 0x002fea0003800000 */
.L_x_142:
[C---:B-1----:R-:W-:Y:S01]  /*2b70*/  LEA R4, R11.reuse, UR6, 0x4 ;  /* 0x000000060b047c11 */ /* 0x042fe2000f8e20ff */
[----:B------:R-:W-:Y:S01]  /*2b80*/  VIADD R2, R2, 0x90 ;  /* 0x0000009002027836 */ /* 0x000fe20000000000 */
[----:B------:R-:W-:Y:S01]  /*2b90*/  SEL R8, R8, RZ, P0 ;  /* 0x000000ff08087207 */ /* 0x000fe20000000000 */
[----:B------:R-:W-:-:S03]  /*2ba0*/  VIADD R11, R11, 0x1 ;  /* 0x000000010b0b7836 */ /* 0x000fc60000000000 */
[----:B------:R-:W1:Y:S01]  /*2bb0*/  LDS.128 R4, [R4+0x110] ;  /* 0x0001100004047984 */ /* 0x000e620000000c00 */
[----:B------:R-:W-:Y:S02]  /*2bc0*/  PRMT R2, RZ, 0x654, R2 ;  /* 0x00000654ff027816 */ /* 0x000fe40000000002 */
[C---:B------:R-:W-:Y:S01]  /*2bd0*/  ISETP.NE.AND P1, PT, R11.reuse, 0x2, PT ;  /* 0x000000020b00780c */ /* 0x040fe20003f25270 */
[----:B------:R-:W-:Y:S01]  /*2be0*/  @!PT LDS RZ, [RZ] ;  /* 0x00000000fffff984 */ /* 0x000fe20000000800 */
[----:B------:R-:W-:Y:S01]  /*2bf0*/  @!PT LDS RZ, [RZ] ;  /* 0x00000000fffff984 */ /* 0x000fe20000000800 */
[----:B------:R-:W-:Y:S01]  /*2c00*/  @!PT LDS RZ, [RZ] ;  /* 0x00000000fffff984 */ /* 0x000fe20000000800 */
[----:B------:R-:W-:Y:S01]  /*2c10*/  @!PT LDS RZ, [RZ] ;  /* 0x00000000fffff984 */ /* 0x000fe20000000800 */
[----:B------:R2:W-:Y:S06]  /*2c20*/  MEMBAR.ALL.CTA ;  /* 0x0000000000007992 */ /* 0x0005ec0000008000 */
[----:B--2---:R-:W2:Y:S01]  /*2c30*/  FENCE.VIEW.ASYNC.S ;  /* 0x00000000000073c6 */ /* 0x004ea20000000000 */
[----:B------:R-:W-:Y:S01]  /*2c40*/  SEL R11, R11, RZ, P1 ;  /* 0x000000ff0b0b7207 */ /* 0x000fe20000800000 */
[----:B--2---:R2:W-:Y:S01]  /*2c50*/  SYNCS.ARRIVE.TRANS64.RED.A1T0 RZ, [R2+URZ], RZ ;  /* 0x000000ff02ff79a7 */ /* 0x0045e200081004ff */
[----:B-1----:R-:W-:-:S02]  /*2c60*/  LOP3.LUT P3, RZ, R6, 0x1, RZ, 0xc0, !PT ;  /* 0x0000000106ff7812 */ /* 0x002fc4000786c0ff */
[----:B------:R-:W-:-:S04]  /*2c70*/  SEL R4, RZ, 0x1, P1 ;  /* 0x00000001ff047807 */ /* 0x000fc80000800000 */
[----:B------:R-:W-:Y:S02]  /*2c80*/  LOP3.LUT R10, R10, R4, RZ, 0x3c, !PT ;  /* 0x000000040a0a7212 */ /* 0x000fe400078e3cff */
[----:B--2---:R-:W-:-:S04]  /*2c90*/  SEL R2, RZ, 0x1, P0 ;  /* 0x00000001ff027807 */ /* 0x004fc80000000000 */
[----:B------:R-:W-:Y:S01]  /*2ca0*/  LOP3.LUT R9, R9, R2, RZ, 0x3c, !PT ;  /* 0x0000000209097212 */ /* 0x000fe200078e3cff */
[----:B------:R-:W-:Y:S06]  /*2cb0*/  @P3 BRA `(.L_x_50) ;  /* 0xfffffffc002c3947 */ /* 0x000fec000383ffff */
[----:B------:R-:W-:Y:S01]  /*2cc0*/  ULEA UR4, UR5, UR6, 0x3 ;  /* 0x0000000605047291 */ /* 0x000fe2000f8e18ff */
[----:B------:R-:W-:-:S08]  /*2cd0*/  SHF.L.U32 R2, R12, 0x1f, RZ ;  /* 0x0000001f0c027819 */ /* 0x000fd000000006ff */
[----:B------:R-:W1:Y:S02]  /*2ce0*/  SYNCS.PHASECHK.TRANS64 P0, [UR4+0x90], R2 ;  /* 0x00009002ff0075a7 */ /* 0x000e640008001004 */
[----:B-1----:R-:W-:Y:S05]  /*2cf0*/  @P0 BRA `(.L_x_51) ;  /* 0x0000000000080947 */ /* 0x002fea0003800000 */
[----:B------:R-:W1:Y:S02]  /*2d00*/  SYNCS.PHASECHK.TRANS64.TRYWAIT P0, [UR4+0x90], R2 ;  /* 0x00009002ff0075a7 */ /* 0x000e640008001104 */
[----:B-1----:R-:W-:Y:S05]  /*2d10*/  @!P0 BRA `(.L_x_52) ;  /* 0x0000006c00308947 */ /* 0x002fea0003800000 */
.L_x_51:
[----:B------:R-:W-:-:S04]  /*2d20*/  UIADD3 UR7, UPT, UPT, UR5, 0x1, URZ ;  /* 0x0000000105077890 */ /* 0x000fc8000fffe0ff */
[----:B------:R-:W-:-:S04]  /*2d30*/  UISETP.NE.AND UP0, UPT, UR7, 0x2, UPT ;  /* 0x000000020700788c */ /* 0x000fc8000bf05270 */
[----:B------:R-:W-:Y:S02]  /*2d40*/  USEL UR8, URZ, 0x1, UP0 ;  /* 0x00000001ff087887 */ /* 0x000fe40008000000 */
[----:B------:R-:W-:-:S04]  /*2d50*/  USEL UR7, UR7, URZ, UP0 ;  /* 0x000000ff07077287 */ /* 0x000fc80008000000 */
[----:B------:R-:W-:Y:S01]  /*2d60*/  ULEA UR7, UR7, UR6, 0x3 ;  /* 0x0000000607077291 */ /* 0x000fe2000f8e18ff */
[----:B-1----:R-:W-:-:S04]  /*2d70*/  LOP3.LUT R2, R12, UR8, RZ, 0x3c, !PT ;  /* 0x000000080c027c12 */ /* 0x002fc8000f8e3cff */
[----:B------:R-:W-:-:S04]  /*2d80*/  SHF.L.U32 R0, R2, 0x1f, RZ ;  /* 0x0000001f02007819 */ /* 0x000fc800000006ff */
[----:B------:R-:W1:Y:S02]  /*2d90*/  SYNCS.PHASECHK.TRANS64 P0, [UR7+0x90], R0 ;  /* 0x00009000ff0075a7 */ /* 0x000e640008001007 */
[----:B-1----:R-:W-:Y:S05]  /*2da0*/  @P0 EXIT ;  /* 0x000000000000094d */ /* 0x002fea0003800000 */
[----:B------:R-:W-:Y:S02]  /*2db0*/  SHF.L.U32 R2, R2, 0x1f, RZ ;  /* 0x0000001f02027819 */ /* 0x000fe400000006ff */
[----:B------:R-:W-:-:S07]  /*2dc0*/  MOV R0, UR7 ;  /* 0x0000000700007c02 */ /* 0x000fce0008000f00 */
.L_x_53:
[----:B-1----:R1:W2:Y:S02]  /*2dd0*/  SYNCS.PHASECHK.TRANS64.TRYWAIT P0, [R0+URZ+0x90], R2 ;  /* 0x00009002000075a7 */ /* 0x0022a400080011ff */
[----:B--2---:R-:W-:Y:S05]  /*2de0*/  @!P0 NANOSLEEP.SYNCS 0x989680 ;  /* 0x009896800000895d */ /* 0x004fea0003900000 */
[----:B------:R-:W2:Y:S02]  /*2df0*/  @!P0 SYNCS.PHASECHK.TRANS64 P0, [R0+URZ+0x90], R2 ;  /* 0x00009002000085a7 */ /* 0x000ea400080010ff */
[----:B--2---:R-:W-:Y:S05]  /*2e00*/  @P0 EXIT ;  /* 0x000000000000094d */ /* 0x004fea0003800000 */
[----:B------:R-:W-:Y:S05]  /*2e10*/  BRA `(.L_x_53) ;  /* 0xfffffffc00ec7947 */ /* 0x000fea000383ffff */
.L_x_46:
[----:B------:R-:W-:Y:S05]  /*2e20*/  BRA.U UP4, `(.L_x_54) ;  /* 0x0000000d04d47547 */ /* 0x000fea000b800000 */
[----:B------:R-:W-:Y:S01]  /*2e30*/  UMOV UR4, 0x40 ;  /* 0x0000004000047882 */ /* 0x000fe20000000000 */
[----:B------:R-:W-:Y:S01]  /*2e40*/  NOP ;  /* 0x0000000000007918 */ /* 0x000fe20000000000 */
[----:B------:R-:W-:Y:S01]  /*2e50*/  ULEA UR5, UR45, UR4, 0x18 ;  /* 0x000000042d057291 */ /* 0x000fe2000f8ec0ff */
[----:B------:R-:W-:Y:S02]  /*2e60*/  UMOV UR6, 0x400 ;  /* 0x0000040000067882 */ /* 0x000fe40000000000 */
[----:B------:R-:W-:-:S06]  /*2e70*/  ULEA UR6, UR45, UR6, 0x18 ;  /* 0x000000062d067291 */ /* 0x000fcc000f8ec0ff */
[----:B------:R-:W1:Y:S02]  /*2e80*/  LDS.U8 R0, [UR5+0x1c] ;  /* 0x00001c05ff007984 */ /* 0x000e640008000000 */
[----:B-1----:R-:W-:-:S13]  /*2e90*/  ISETP.NE.AND P0, PT, R0, RZ, PT ;  /* 0x000000ff0000720c */ /* 0x002fda0003f05270 */
[----:B------:R-:W-:Y:S05]  /*2ea0*/  @P0 BRA `(.L_x_55) ;  /* 0x0000000000580947 */ /* 0x000fea0003800000 */
[----:B------:R-:W-:-:S13]  /*2eb0*/  ELECT P0, URZ, PT ;  /* 0x0000000000ff782f */ /* 0x000fda0003800000 */
[----:B------:R-:W-:Y:S05]  /*2ec0*/  @!P0 BRA `(.L_x_56) ;  /* 0x0000000000608947 */ /* 0x000fea0003800000 */
[----:B------:R-:W-:Y:S01]  /*2ed0*/  UMOV UR4, 0x10 ;  /* 0x0000001000047882 */ /* 0x000fe20000000000 */
[----:B------:R-:W-:Y:S01]  /*2ee0*/  HFMA2 R0, -RZ, RZ, 0, 5.9604644775390625e-08 ;  /* 0x00000001ff007431 */ /* 0x000fe200000001ff */
[----:B------:R-:W-:-:S03]  /*2ef0*/  MOV R3, 0xffff ;  /* 0x0000ffff00037802 */ /* 0x000fc60000000f00 */
[----:B------:R-:W-:Y:S04]  /*2f00*/  DEPBAR.LE SB1, 0x36 ;  /* 0x00009d800000791a */ /* 0x000fe80000000000 */
[----:B------:R-:W1:Y:S02]  /*2f10*/  UTCATOMSWS.FIND_AND_SET.ALIGN UP0, UR4, UR4 ;  /* 0x00000004000475e3 */ /* 0x000e640008000800 */
[----:B-1----:R-:W-:Y:S01]  /*2f20*/  MOV R4, UR4 ;  /* 0x0000000400047c02 */ /* 0x002fe20008000f00 */
[----:B------:R-:W-:Y:S06]  /*2f30*/  BRA.U UP0, `(.L_x_57) ;  /* 0x0000000100187547 */ /* 0x000fec000b800000 */
.L_x_58:
[----:B------:R-:W-:Y:S05]  /*2f40*/  NANOSLEEP 0x64 ;  /* 0x000000640000795d */ /* 0x000fea0003800000 */
[----:B------:R-:W-:-:S05]  /*2f50*/  UMOV UR4, 0x10 ;  /* 0x0000001000047882 */ /* 0x000fca0000000000 */
[----:B------:R-:W-:Y:S04]  /*2f60*/  DEPBAR.LE SB1, 0x36 ;  /* 0x00009d800000791a */ /* 0x000fe80000000000 */
[----:B------:R-:W1:Y:S02]  /*2f70*/  UTCATOMSWS.FIND_AND_SET.ALIGN UP0, UR4, UR4 ;  /* 0x00000004000475e3 */ /* 0x000e640008000800 */
[----:B-1----:R-:W-:Y:S01]  /*2f80*/  MOV R4, UR4 ;  /* 0x0000000400047c02 */ /* 0x002fe20008000f00 */
[----:B------:R-:W-:Y:S05]  /*2f90*/  BRA.U !UP0, `(.L_x_58) ;  /* 0xfffffffd08e87547 */ /* 0x000fea000b83ffff */
.L_x_57:
[-C--:B------:R-:W-:Y:S02]  /*2fa0*/  SHF.L.U32 R3, R3, R4.reuse, RZ ;  /* 0x0000000403037219 */ /* 0x080fe400000006ff */
[----:B------:R-:W-:Y:S01]  /*2fb0*/  SHF.L.U32 R0, R0, R4, RZ ;  /* 0x0000000400007219 */ /* 0x000fe200000006ff */
[----:B------:R-:W-:Y:S02]  /*2fc0*/  IMAD.SHL.U32 R4, R4, 0x20, RZ ;  /* 0x0000002004047824 */ /* 0x000fe400078e00ff */
[----:B------:R1:W-:Y:S04]  /*2fd0*/  ATOMS.OR RZ, [UR5+0x14], R3 ;  /* 0x00001403ffff798c */ /* 0x0003e8000b000005 */
[----:B------:R1:W-:Y:S04]  /*2fe0*/  ATOMS.OR RZ, [UR5+0x18], R0 ;  /* 0x00001800ffff798c */ /* 0x0003e8000b000005 */
[----:B------:R1:W-:Y:S01]  /*2ff0*/  STS [UR6+0x130], R4 ;  /* 0x00013004ff007988 */ /* 0x0003e20008000806 */
[----:B------:R-:W-:Y:S05]  /*3000*/  BRA `(.L_x_56) ;  /* 0x0000000000107947 */ /* 0x000fea0003800000 */
.L_x_55:
[----:B------:R-:W-:Y:S02]  /*3010*/  MOV R0, 0xffffffff ;  /* 0xffffffff00007802 */ /* 0x000fe40000000f00 */
[----:B------:R-:W-:-:S03]  /*3020*/  MOV R4, 0x3050 ;  /* 0x0000305000047802 */ /* 0x000fc60000000f00 */
[----:B------:R1:W-:Y:S04]  /*3030*/  STS [UR6+0x130], R0 ;  /* 0x00013000ff007988 */ /* 0x0003e80008000806 */
[----:B-1---5:R-:W-:Y:S05]  /*3040*/  CALL.REL.NOINC `($__internal_1_$__cuda_sm10x_tcgen05_guardrail_trap_phase_invalid_during_alloc) ;  /* 0x0000007000787944 */ /* 0x022fea0003c00000 */
.L_x_56:
[----:B------:R-:W-:Y:S05]  /*3050*/  WARPSYNC.ALL ;  /* 0x0000000000007948 */ /* 0x000fea0003800000 */
[----:B------:R-:W2:Y:S01]  /*3060*/  S2UR UR4, SR_CgaCtaId ;  /* 0x00000000000479c3 */ /* 0x000ea20000008800 */
[----:B------:R-:W-:Y:S01]  /*3070*/  UMOV UR26, 0x400 ;  /* 0x00000400001a7882 */ /* 0x000fe20000000000 */
[----:B------:R-:W-:-:S06]  /*3080*/  NOP ;  /* 0x0000000000007918 */ /* 0x000fcc0000000000 */
[----:B------:R-:W-:Y:S06]  /*3090*/  BAR.ARV 0x6, 0xa0 ;  /* 0x0182800000007b1d */ /* 0x000fec0000002000 */
[----:B------:R-:W3:Y:S01]  /*30a0*/  LDCU UR5, c[0x0][0x38c] ;  /* 0x00007180ff0577ac */ /* 0x000ee20008000800 */
[----:B------:R-:W-:Y:S01]  /*30b0*/  LOP3.LUT R2, R2, 0xffff, RZ, 0xc0, !PT ;  /* 0x0000ffff02027812 */ /* 0x000fe200078ec0ff */
[----:B------:R-:W-:Y:S01]  /*30c0*/  IMAD.MOV.U32 R11, RZ, RZ, 0x1 ;  /* 0x00000001ff0b7424 */ /* 0x000fe200078e00ff */
[----:B------:R-:W-:Y:S01]  /*30d0*/  CS2R R8, SRZ ;  /* 0x0000000000087805 */ /* 0x000fe2000001ff00 */
[----:B------:R-:W4:Y:S01]  /*30e0*/  LDCU UR7, c[0x0][0x38c] ;  /* 0x00007180ff0777ac */ /* 0x000f220008000800 */
[----:B------:R-:W-:Y:S01]  /*30f0*/  R2UR UR27, R2 ;  /* 0x00000000021b72ca */ /* 0x000fe200000e0000 */
[----:B------:R-:W-:Y:S01]  /*3100*/  IMAD.MOV.U32 R10, RZ, RZ, RZ ;  /* 0x000000ffff0a7224 */ /* 0x000fe200078e00ff */
[----:B------:R-:W-:Y:S01]  /*3110*/  UMOV UR30, URZ ;  /* 0x000000ff001e7c82 */ /* 0x000fe20008000000 */
[----:B------:R-:W-:Y:S01]  /*3120*/  UMOV UR24, URZ ;  /* 0x000000ff00187c82 */ /* 0x000fe20008000000 */
[----:B--2---:R-:W-:Y:S01]  /*3130*/  ULEA UR26, UR4, UR26, 0x18 ;  /* 0x0000001a041a7291 */ /* 0x004fe2000f8ec0ff */
[----:B------:R-:W-:Y:S01]  /*3140*/  UMOV UR38, 0x0 ;  /* 0x0000000000267882 */ /* 0x000fe20000000000 */
[----:B------:R-:W-:-:S02]  /*3150*/  UMOV UR39, 0x44004a0 ;  /* 0x044004a000277882 */ /* 0x000fc40000000000 */
[----:B------:R-:W-:Y:S02]  /*3160*/  UIADD3 UR4, UPT, UPT, UR26, 0x6400, URZ ;  /* 0x000064001a047890 */ /* 0x000fe4000fffe0ff */
[----:B------:R-:W-:Y:S02]  /*3170*/  UIADD3 UR6, UPT, UPT, UR26, 0xc400, URZ ;  /* 0x0000c4001a067890 */ /* 0x000fe4000fffe0ff */
[----:B---3--:R-:W-:Y:S01]  /*3180*/  UIADD3 UR5, UPT, UPT, UR5, 0x7f, URZ ;  /* 0x0000007f05057890 */ /* 0x008fe2000fffe0ff */
[----:B-1----:R-:W1:Y:S01]  /*3190*/  LDS R0, [UR26+0x130] ;  /* 0x0001301aff007984 */ /* 0x002e620008000800 */
[----:B------:R-:W-:Y:S01]  /*31a0*/  UMOV UR36, 0x0 ;  /* 0x0000000000247882 */ /* 0x000fe20000000000 */
[----:B------:R-:W-:Y:S01]  /*31b0*/  UMOV UR37, 0x44004a0 ;  /* 0x044004a000257882 */ /* 0x000fe20000000000 */
[----:B------:R-:W-:Y:S02]  /*31c0*/  USHF.R.S32.HI UR40, URZ, 0x1f, UR5 ;  /* 0x0000001fff287899 */ /* 0x000fe40008011405 */
[----:B----4-:R-:W-:-:S02]  /*31d0*/  UISETP.GE.AND UP4, UPT, UR7, 0x1, UPT ;  /* 0x000000010700788c */ /* 0x010fc4000bf86270 */
[----:B------:R-:W-:Y:S02]  /*31e0*/  ULEA.HI UR40, UR40, UR5, URZ, 0x7 ;  /* 0x0000000528287291 */ /* 0x000fe4000f8f38ff */
[----:B------:R-:W-:Y:S02]  /*31f0*/  USHF.R.U32.HI UR5, URZ, 0x4, UR4 ;  /* 0x00000004ff057899 */ /* 0x000fe40008011604 */
[----:B------:R-:W-:Y:S02]  /*3200*/  USHF.R.S32.HI UR40, URZ, 0x7, UR40 ;  /* 0x00000007ff287899 */ /* 0x000fe40008011428 */
[----:B------:R-:W-:Y:S02]  /*3210*/  USHF.R.U32.HI UR4, URZ, 0x4, UR6 ;  /* 0x00000004ff047899 */ /* 0x000fe40008011606 */
[----:B------:R-:W-:Y:S02]  /*3220*/  UISETP.LT.AND UP0, UPT, UR40, 0x1, UPT ;  /* 0x000000012800788c */ /* 0x000fe4000bf01270 */
[----:B------:R-:W-:-:S02]  /*3230*/  ULOP3.LUT UR5, UR5, 0x3fff, URZ, 0xc0, !UPT ;  /* 0x00003fff05057892 */ /* 0x000fc4000f8ec0ff */
[----:B------:R-:W-:Y:S02]  /*3240*/  ULOP3.LUT UR4, UR4, 0x3fff, URZ, 0xc0, !UPT ;  /* 0x00003fff04047892 */ /* 0x000fe4000f8ec0ff */
[----:B------:R-:W-:Y:S02]  /*3250*/  USEL UR41, UR40, 0x1, !UP0 ;  /* 0x0000000128297887 */ /* 0x000fe4000c000000 */
[----:B------:R-:W-:Y:S02]  /*3260*/  ULOP3.LUT UR28, UR5, 0x10000, URZ, 0xfc, !UPT ;  /* 0x00010000051c7892 */ /* 0x000fe4000f8efcff */
[----:B------:R-:W-:Y:S02]  /*3270*/  ULOP3.LUT UR29, UR4, 0x10000, URZ, 0xfc, !UPT ;  /* 0x00010000041d7892 */ /* 0x000fe4000f8efcff */
[----:B------:R-:W-:Y:S01]  /*3280*/  UIADD3 UR41, UPT, UPT, -UR41, URZ, URZ ;  /* 0x000000ff29297290 */ /* 0x000fe2000fffe1ff */
[----:B------:R-:W-:Y:S01]  /*3290*/  UMOV UR34, 0x0 ;  /* 0x0000000000227882 */ /* 0x000fe20000000000 */
[----:B------:R-:W-:Y:S01]  /*32a0*/  UMOV UR35, 0x44004a0 ;  /* 0x044004a000237882 */ /* 0x000fe20000000000 */
[----:B------:R-:W-:Y:S01]  /*32b0*/  UMOV UR32, 0x0 ;  /* 0x0000000000207882 */ /* 0x000fe20000000000 */
[----:B------:R-:W-:Y:S01]  /*32c0*/  UMOV UR33, 0x44004a0 ;  /* 0x044004a000217882 */ /* 0x000fe20000000000 */
[----:B-1----:R-:W-:-:S15]  /*32d0*/  R2UR UR42, R0 ;  /* 0x00000000002a72ca */ /* 0x002fde00000e0000 */
.L_x_65:
[----:B------:R-:W-:Y:S02]  /*32e0*/  LEA R0, R10, UR26, 0x3 ;  /* 0x0000001a0a007c11 */ /* 0x000fe4000f8e18ff */
[----:B------:R-:W-:Y:S02]  /*32f0*/  SHF.L.U32 R2, R9, 0x1f, RZ ;  /* 0x0000001f09027819 */ /* 0x000fe400000006ff */
[----:B------:R-:W-:Y:S01]  /*3300*/  PLOP3.LUT P0, PT, PT, PT, UP4, 0x80, 0x8 ;  /* 0x000000000008781c */ /* 0x000fe20003f0f048 */
[----:B------:R-:W-:Y:S01]  /*3310*/  VIADD R3, R0, 0x90 ;  /* 0x0000009000037836 */ /* 0x000fe20000000000 */
[----:B-1----:R-:W1:Y:S02]  /*3320*/  SYNCS.PHASECHK.TRANS64.TRYWAIT P1, [R0+URZ+0x80], R2 ;  /* 0x00008002000075a7 */ /* 0x002e6400080211ff */
[----:B-1-3--:R-:W-:Y:S09]  /*3330*/  @!P1 BRA `(.L_x_59) ;  /* 0x0000006400c09947 */ /* 0x00aff20003800000 */
.L_x_144:
[----:B------:R-:W-:Y:S01]  /*3340*/  LEA R4, R10, UR26, 0x4 ;  /* 0x0000001a0a047c11 */ /* 0x000fe2000f8e20ff */
[----:B------:R-:W-:Y:S01]  /*3350*/  @UP4 ULEA UR4, UR24, UR26, 0x3 ;  /* 0x0000001a18044291 */ /* 0x000fe2000f8e18ff */
[----:B------:R-:W-:Y:S01]  /*3360*/  PLOP3.LUT P2, PT, PT, PT, PT, 0x80, 0x8 ;  /* 0x000000000008781c */ /* 0x000fe20003f4f070 */
[----:B------:R-:W-:Y:S01]  /*3370*/  ULEA UR31, UR30, UR26, 0x3 ;  /* 0x0000001a1e1f7291 */ /* 0x000fe2000f8e18ff */
[----:B------:R-:W-:Y:S02]  /*3380*/  PRMT R3, RZ, 0x654, R3 ;  /* 0x00000654ff037816 */ /* 0x000fe40000000003 */
[----:B------:R-:W2:Y:S01]  /*3390*/  LDS.128 R4, [R4+0x110] ;  /* 0x0001100004047984 */ /* 0x000ea20000000c00 */
[----:B-1----:R-:W-:Y:S02]  /*33a0*/  @P0 SHF.L.U32 R2, R8, 0x1f, RZ ;  /* 0x0000001f08020819 */ /* 0x002fe400000006ff */
[----:B------:R-:W-:Y:S01]  /*33b0*/  SHF.L.U32 R0, R11, 0x1f, RZ ;  /* 0x0000001f0b007819 */ /* 0x000fe200000006ff */
[----:B------:R-:W-:Y:S01]  /*33c0*/  @!PT LDS RZ, [RZ] ;  /* 0x00000000fffff984 */ /* 0x000fe20000000800 */
[----:B------:R-:W-:Y:S01]  /*33d0*/  @!PT LDS RZ, [RZ] ;  /* 0x00000000fffff984 */ /* 0x000fe20000000800 */
[----:B------:R-:W-:Y:S01]  /*33e0*/  @!PT LDS RZ, [RZ] ;  /* 0x00000000fffff984 */ /* 0x000fe20000000800 */
[----:B------:R-:W-:Y:S01]  /*33f0*/  @!PT LDS RZ, [RZ] ;  /* 0x00000000fffff984 */ /* 0x000fe20000000800 */
[----:B------:R1:W-:Y:S06]  /*3400*/  MEMBAR.ALL.CTA ;  /* 0x0000000000007992 */ /* 0x0003ec0000008000 */
[----:B-1----:R-:W1:Y:S02]  /*3410*/  FENCE.VIEW.ASYNC.S ;  /* 0x00000000000073c6 */ /* 0x002e640000000000 */
[----:B-1----:R1:W-:Y:S01]  /*3420*/  SYNCS.ARRIVE.TRANS64.RED.A1T0 RZ, [R3+URZ], RZ ;  /* 0x000000ff03ff79a7 */ /* 0x0023e200081004ff */
[----:B------:R1:W3:Y:S01]  /*3430*/  @P0 SYNCS.PHASECHK.TRANS64.TRYWAIT P2, [UR4], R2 ;  /* 0x00000002ff0005a7 */ /* 0x0002e20008041104 */
[----:B------:R-:W-:Y:S01]  /*3440*/  ULEA.HI UR4, UR30, UR30, URZ, 0x1 ;  /* 0x0000001e1e047291 */ /* 0x000fe2000f8f08ff */
[----:B--2---:R-:W-:-:S03]  /*3450*/  LOP3.LUT P1, RZ, R6, 0x1, RZ, 0xc0, !PT ;  /* 0x0000000106ff7812 */ /* 0x004fc6000782c0ff */
[----:B------:R-:W-:Y:S02]  /*3460*/  USHF.L.U32 UR11, UR4, 0x7, URZ ;  /* 0x00000007040b7899 */ /* 0x000fe400080006ff */
[----:B------:R-:W-:Y:S02]  /*3470*/  ULOP3.LUT UR4, UR4, 0xffe, URZ, 0xc0, !UPT ;  /* 0x00000ffe04047892 */ /* 0x000fe4000f8ec0ff */
[----:B------:R-:W-:Y:S02]  /*3480*/  ULOP3.LUT UR11, UR11, 0xffffff00, URZ, 0xc0, !UPT ;  /* 0xffffff000b0b7892 */ /* 0x000fe4000f8ec0ff */
[----:B------:R-:W-:Y:S02]  /*3490*/  UIADD3 UR4, UPT, UPT, -UR4, UR30, URZ ;  /* 0x0000001e04047290 */ /* 0x000fe4000fffe1ff */
[----:B------:R-:W-:Y:S01]  /*34a0*/  UIADD3 UR11, UPT, UPT, UR42, UR11, URZ ;  /* 0x0000000b2a0b7290 */ /* 0x000fe2000fffe0ff */
[----:B------:R-:W2:Y:S03]  /*34b0*/  SYNCS.PHASECHK.TRANS64.TRYWAIT P0, [UR31+0xc0], R0 ;  /* 0x0000c000ff0075a7 */ /* 0x000ea6000800111f */
[----:B------:R-:W-:Y:S01]  /*34c0*/  ULEA UR11, UR4, UR11, 0x14 ;  /* 0x0000000b040b7291 */ /* 0x000fe2000f8ea0ff */
[----:B-123--:R-:W-:Y:S11]  /*34d0*/  @!P0 BRA `(.L_x_60) ;  /* 0x00000064006c8947 */ /* 0x00eff60003800000 */
.L_x_146:
[----:B------:R-:W-:Y:S01]  /*34e0*/  IADD3 R10, PT, PT, R10, 0x1, RZ ;  /* 0x000000010a0a7810 */ /* 0x000fe20007ffe0ff */
[----:B------:R-:W-:Y:S06]  /*34f0*/  BRA.U !UP4, `(.L_x_61) ;  /* 0x000000010cc07547 */ /* 0x000fec000b800000 */
[----:B------:R-:W-:Y:S01]  /*3500*/  UPLOP3.LUT UP2, UPT, UPT, UPT, UPT, 0x40, 0x4 ;  /* 0x000000000004789c */ /* 0x000fe20003f4e870 */
[----:B------:R-:W-:Y:S01]  /*3510*/  UMOV UR23, UR41 ;  /* 0x0000002900177c82 */ /* 0x000fe20008000000 */
[----:B------:R-:W-:Y:S01]  /*3520*/  UMOV UR22, UR40 ;  /* 0x0000002800167c82 */ /* 0x000fe20008000000 */
[----:B------:R-:W-:-:S08]  /*3530*/  UMOV UR10, UR24 ;  /* 0x00000018000a7c82 */ /* 0x000fd00008000000 */
.L_x_64:
[----:B------:R-:W-:Y:S02]  /*3540*/  UIADD3 UR23, UPT, UPT, UR23, 0x1, URZ ;  /* 0x0000000117177890 */ /* 0x000fe4000fffe0ff */
[----:B--2---:R-:W-:Y:S02]  /*3550*/  ULEA UR5, UR10, UR26, 0x3 ;  /* 0x0000001a0a057291 */ /* 0x004fe4000f8e18ff */
[----:B------:R-:W-:Y:S01]  /*3560*/  UISETP.NE.AND UP3, UPT, UR23, URZ, UPT ;  /* 0x000000ff1700728c */ /* 0x000fe2000bf65270 */
[----:B---3--:R-:W-:Y:S10]  /*3570*/  @P2 BRA `(.L_x_62) ;  /* 0x00000000000c2947 */ /* 0x008ff40003800000 */
[----:B-1----:R-:W-:Y:S04]  /*3580*/  SHF.L.U32 R2, R8, 0x1f, RZ ;  /* 0x0000001f08027819 */ /* 0x002fe800000006ff */
[----:B------:R-:W1:Y:S02]  /*3590*/  SYNCS.PHASECHK.TRANS64.TRYWAIT P0, [UR5], R2 ;  /* 0x00000002ff0075a7 */ /* 0x000e640008001105 */
[----:B-1----:R-:W-:Y:S05]  /*35a0*/  @!P0 BRA `(.L_x_63) ;  /* 0x0000006400508947 */ /* 0x002fea0003800000 */
.L_x_62:
[----:B------:R-:W-:Y:S01]  /*35b0*/  UISETP.NE.AND UP0, UPT, UR22, 0x1, UPT ;  /* 0x000000011600788c */ /* 0x000fe2000bf05270 */
[----:B------:R-:W-:Y:S01]  /*35c0*/  PLOP3.LUT P2, PT, PT, PT, PT, 0x80, 0x8 ;  /* 0x000000000008781c */ /* 0x000fe20003f4f070 */
[----:B------:R-:W-:Y:S02]  /*35d0*/  UIADD3 UR4, UPT, UPT, UR10, 0x1, URZ ;  /* 0x000000010a047890 */ /* 0x000fe4000fffe0ff */
[----:B------:R-:W-:Y:S02]  /*35e0*/  UIADD3 UR25, UPT, UPT, UR5, 0x18, URZ ;  /* 0x0000001805197890 */ /* 0x000fe4000fffe0ff */
[----:B------:R-:W-:Y:S01]  /*35f0*/  UISETP.NE.AND UP1, UPT, UR4, 0x3, UPT ;  /* 0x000000030400788c */ /* 0x000fe2000bf25270 */
[----:B------:R-:W-:Y:S01]  /*3600*/  PLOP3.LUT P0, PT, PT, PT, UP0, 0x80, 0x8 ;  /* 0x000000000008781c */ /* 0x000fe20003f0f008 */
[----:B------:R-:W-:Y:S02]  /*3610*/  UIADD3 UR22, UPT, UPT, UR22, -0x1, URZ ;  /* 0xffffffff16167890 */ /* 0x000fe4000fffe0ff */
[----:B------:R-:W-:Y:S02]  /*3620*/  USEL UR6, URZ, 0x1, UP1 ;  /* 0x00000001ff067887 */ /* 0x000fe40008800000 */
[----:B------:R-:W-:Y:S01]  /*3630*/  USEL UR24, UR4, URZ, UP1 ;  /* 0x000000ff04187287 */ /* 0x000fe20008800000 */
[----:B------:R-:W-:Y:S01]  /*3640*/  UMOV UR7, 0x40004040 ;  /* 0x4000404000077882 */ /* 0x000fe20000000000 */
[----:B------:R-:W-:Y:S02]  /*3650*/  UMOV UR5, 0x40004040 ;  /* 0x4000404000057882 */ /* 0x000fe40000000000 */
[----:B------:R-:W-:Y:S01]  /*3660*/  @UP0 ULEA UR4, UR24, UR26, 0x3 ;  /* 0x0000001a18040291 */ /* 0x000fe2000f8e18ff */
[----:B------:R-:W-:Y:S01]  /*3670*/  LOP3.LUT R8, R8, UR6, RZ, 0x3c, !PT ;  /* 0x0000000608087c12 */ /* 0x000fe2000f8e3cff */
[----:B------:R-:W-:Y:S01]  /*3680*/  ULEA UR6, UR10, UR29, 0xb ;  /* 0x0000001d0a067291 */ /* 0x000fe2000f8e58ff */
[----:B------:R-:W-:Y:S02]  /*3690*/  UMOV UR21, 0x40004040 ;  /* 0x4000404000157882 */ /* 0x000fe40000000000 */
[----:B-1----:R-:W-:Y:S01]  /*36a0*/  @P0 SHF.L.U32 R0, R8, 0x1f, RZ ;  /* 0x0000001f08000819 */ /* 0x002fe200000006ff */
[----:B------:R-:W-:Y:S02]  /*36b0*/  UIADD3 UR20, UPT, UPT, UR6, 0x2, URZ ;  /* 0x0000000206147890 */ /* 0x000fe4000fffe0ff */
[----:B------:R-:W-:Y:S01]  /*36c0*/  UIADD3 UR16, UPT, UPT, UR6, 0x4, URZ ;  /* 0x0000000406107890 */ /* 0x000fe2000fffe0ff */
[----:B------:R2:W3:Y:S01]  /*36d0*/  @P0 SYNCS.PHASECHK.TRANS64.TRYWAIT P2, [UR4], R0 ;  /* 0x00000000ff0005a7 */ /* 0x0004e20008041104 */
[----:B------:R-:W-:Y:S02]  /*36e0*/  ULEA UR4, UR10, UR28, 0x9 ;  /* 0x0000001c0a047291 */ /* 0x000fe4000f8e48ff */
[----:B------:R-:W-:Y:S02]  /*36f0*/  UIADD3 UR12, UPT, UPT, UR6, 0x6, URZ ;  /* 0x00000006060c7890 */ /* 0x000fe4000fffe0ff */
[----:B------:R-:W-:Y:S02]  /*3700*/  UIADD3 UR18, UPT, UPT, UR4, 0x2, URZ ;  /* 0x0000000204127890 */ /* 0x000fe4000fffe0ff */
[----:B------:R-:W-:Y:S02]  /*3710*/  UIADD3 UR14, UPT, UPT, UR4, 0x4, URZ ;  /* 0x00000004040e7890 */ /* 0x000fe4000fffe0ff */
[----:B------:R-:W-:Y:S01]  /*3720*/  UIADD3 UR8, UPT, UPT, UR4, 0x6, URZ ;  /* 0x0000000604087890 */ /* 0x000fe2000fffe0ff */
[----:B------:R2:W-:Y:S01]  /*3730*/  UTCIMMA gdesc[UR4], gdesc[UR6], tmem[UR11], tmem[UR38], idesc[UR39], UP2 ;  /* 0x00ff2606040075ea */ /* 0x0005e2000900010b */
[----:B------:R-:W-:Y:S01]  /*3740*/  UPLOP3.LUT UP2, UPT, UPT, UPT, UPT, 0x80, 0x8 ;  /* 0x000000000008789c */ /* 0x000fe20003f4f070 */
[----:B------:R-:W-:Y:S01]  /*3750*/  UMOV UR19, 0x40004040 ;  /* 0x4000404000137882 */ /* 0x000fe20000000000 */
[----:B------:R-:W-:Y:S01]  /*3760*/  UMOV UR17, 0x40004040 ;  /* 0x4000404000117882 */ /* 0x000fe20000000000 */
[----:B------:R2:W-:Y:S01]  /*3770*/  UTCIMMA gdesc[UR18], gdesc[UR20], tmem[UR11], tmem[UR36], idesc[UR37], UPT ;  /* 0x00ff2414120075ea */ /* 0x0005e2000b80010b */
[----:B------:R-:W-:Y:S01]  /*3780*/  UMOV UR15, 0x40004040 ;  /* 0x40004040000f7882 */ /* 0x000fe20000000000 */
[----:B------:R-:W-:Y:S01]  /*3790*/  UMOV UR13, 0x40004040 ;  /* 0x40004040000d7882 */ /* 0x000fe20000000000 */
[----:B------:R-:W-:Y:S01]  /*37a0*/  UMOV UR9, 0x40004040 ;  /* 0x4000404000097882 */ /* 0x000fe20000000000 */
[----:B------:R2:W-:Y:S01]  /*37b0*/  UTCIMMA gdesc[UR14], gdesc[UR16], tmem[UR11], tmem[UR34], idesc[UR35], UPT ;  /* 0x00ff22100e0075ea */ /* 0x0005e2000b80010b */
[----:B------:R2:W-:Y:S01]  /*37c0*/  UTCIMMA gdesc[UR8], gdesc[UR12], tmem[UR11], tmem[UR32], idesc[UR33], UPT ;  /* 0x00ff200c080075ea */ /* 0x0005e2000b80010b */
[----:B------:R2:W-:Y:S01]  /*37d0*/  UTCBAR.MULTICAST [UR25], URZ, UR27 ;  /* 0x000000ff190073e9 */ /* 0x0005e2000800081b */
[----:B------:R-:W-:Y:S01]  /*37e0*/  UMOV UR10, UR24 ;  /* 0x00000018000a7c82 */ /* 0x000fe20008000000 */
[----:B------:R-:W-:Y:S05]  /*37f0*/  BRA.U UP3, `(.L_x_64) ;  /* 0xfffffffd03507547 */ /* 0x000fea000b83ffff */
.L_x_61:
[----:B--2---:R-:W-:Y:S01]  /*3800*/  UIADD3 UR4, UPT, UPT, UR30, 0x1, URZ ;  /* 0x000000011e047890 */ /* 0x004fe2000fffe0ff */
[C---:B------:R-:W-:Y:S01]  /*3810*/  ISETP.NE.AND P0, PT, R10.reuse, 0x2, PT ;  /* 0x000000020a00780c */ /* 0x040fe20003f05270 */
[----:B------:R-:W-:Y:S02]  /*3820*/  UIADD3 UR5, UPT, UPT, UR31, 0xa0, URZ ;  /* 0x000000a01f057890 */ /* 0x000fe4000fffe0ff */
[----:B------:R-:W-:Y:S01]  /*3830*/  UISETP.NE.AND UP0, UPT, UR4, 0x4, UPT ;  /* 0x000000040400788c */ /* 0x000fe2000bf05270 */
[----:B-1----:R-:W-:Y:S02]  /*3840*/  SEL R0, RZ, 0x1, P0 ;  /* 0x00000001ff007807 */ /* 0x002fe40000000000 */
[----:B------:R-:W-:Y:S01]  /*3850*/  SEL R10, R10, RZ, P0 ;  /* 0x000000ff0a0a7207 */ /* 0x000fe20000000000 */
[----:B------:R-:W-:Y:S01]  /*3860*/  USEL UR6, URZ, 0x1, UP0 ;  /* 0x00000001ff067887 */ /* 0x000fe20008000000 */
[----:B------:R-:W-:Y:S01]  /*3870*/  LOP3.LUT R9, R9, R0, RZ, 0x3c, !PT ;  /* 0x0000000009097212 */ /* 0x000fe200078e3cff */
[----:B------:R-:W-:Y:S01]  /*3880*/  USEL UR30, UR4, URZ, UP0 ;  /* 0x000000ff041e7287 */ /* 0x000fe20008000000 */
[----:B------:R1:W-:Y:S03]  /*3890*/  UTCBAR [UR5], URZ ;  /* 0x000000ff050073e9 */ /* 0x0003e600080000ff */
[----:B------:R-:W-:Y:S01]  /*38a0*/  LOP3.LUT R11, R11, UR6, RZ, 0x3c, !PT ;  /* 0x000000060b0b7c12 */ /* 0x000fe2000f8e3cff */
[----:B------:R-:W-:Y:S07]  /*38b0*/  @P1 BRA `(.L_x_65) ;  /* 0xfffffff800881947 */ /* 0x000fee000383ffff */
[----:B------:R-:W2:Y:S01]  /*38c0*/  S2UR UR8, SR_CgaCtaId ;  /* 0x00000000000879c3 */ /* 0x000ea20000008800 */
[----:B------:R-:W-:Y:S01]  /*38d0*/  ELECT P0, URZ, PT ;  /* 0x0000000000ff782f */ /* 0x000fe20003800000 */
[----:B------:R-:W-:Y:S01]  /*38e0*/  IMAD.MOV.U32 R0, RZ, RZ, 0x1 ;  /* 0x00000001ff007424 */ /* 0x000fe200078e00ff */
[----:B------:R-:W-:Y:S01]  /*38f0*/  UIADD3 UR26, UPT, UPT, UR26, 0xc0, URZ ;  /* 0x000000c01a1a7890 */ /* 0x000fe2000fffe0ff */
[----:B------:R-:W-:Y:S01]  /*3900*/  SHF.L.U32 R2, R11, 0x1f, RZ ;  /* 0x0000001f0b027819 */ /* 0x000fe200000006ff */
[----:B------:R-:W-:-:S03]  /*3910*/  UMOV UR4, 0x40 ;  /* 0x0000004000047882 */ /* 0x000fc60000000000 */
[----:B------:R-:W-:Y:S01]  /*3920*/  UVIRTCOUNT.DEALLOC.SMPOOL 0x80 ;  /* 0x000000800000784c */ /* 0x000fe20000000000 */
[----:B--2---:R-:W-:Y:S02]  /*3930*/  ULEA UR8, UR8, UR4, 0x18 ;  /* 0x0000000408087291 */ /* 0x004fe4000f8ec0ff */
[----:B------:R-:W-:-:S07]  /*3940*/  ULEA UR4, UR30, UR26, 0x3 ;  /* 0x0000001a1e047291 */ /* 0x000fce000f8e18ff */
[----:B------:R2:W-:Y:S02]  /*3950*/  @P0 STS.U8 [UR8+0x1c], R0 ;  /* 0x00001c00ff000988 */ /* 0x0005e40008000008 */
[----:B------:R-:W4:Y:S02]  /*3960*/  SYNCS.PHASECHK.TRANS64.TRYWAIT P0, [UR4], R2 ;  /* 0x00000002ff0075a7 */ /* 0x000f240008001104 */
[----:B--2-4-:R-:W-:Y:S05]  /*3970*/  @!P0 BRA `(.L_x_66) ;  /* 0x0000006000748947 */ /* 0x014fea0003800000 */
.L_x_149:
[----:B------:R-:W-:-:S04]  /*3980*/  UIADD3 UR4, UPT, UPT, UR30, 0x1, URZ ;  /* 0x000000011e047890 */ /* 0x000fc8000fffe0ff */
[----:B------:R-:W-:-:S04]  /*3990*/  UISETP.NE.AND UP0, UPT, UR4, 0x4, UPT ;  /* 0x000000040400788c */ /* 0x000fc8000bf05270 */
[----:B------:R-:W-:Y:S02]  /*39a0*/  USEL UR6, URZ, 0x1, UP0 ;  /* 0x00000001ff067887 */ /* 0x000fe40008000000 */
[----:B------:R-:W-:-:S04]  /*39b0*/  USEL UR4, UR4, URZ, UP0 ;  /* 0x000000ff04047287 */ /* 0x000fc80008000000 */
[----:B-1----:R-:W-:Y:S01]  /*39c0*/  ULEA UR5, UR4, UR26, 0x3 ;  /* 0x0000001a04057291 */ /* 0x002fe2000f8e18ff */
[----:B--2---:R-:W-:-:S04]  /*39d0*/  LOP3.LUT R2, R11, UR6, RZ, 0x3c, !PT ;  /* 0x000000060b027c12 */ /* 0x004fc8000f8e3cff */
[----:B------:R-:W-:-:S04]  /*39e0*/  SHF.L.U32 R3, R2, 0x1f, RZ ;  /* 0x0000001f02037819 */ /* 0x000fc800000006ff */
[----:B------:R-:W1:Y:S02]  /*39f0*/  SYNCS.PHASECHK.TRANS64.TRYWAIT P0, [UR5], R3 ;  /* 0x00000003ff0075a7 */ /* 0x000e640008001105 */
[----:B-1----:R-:W-:Y:S05]  /*3a00*/  @!P0 BRA `(.L_x_67) ;  /* 0x0000006000688947 */ /* 0x002fea0003800000 */
.L_x_151:
        /* <DEDUP_REMOVED lines=9> */
.L_x_153:
[----:B------:R-:W-:-:S04]  /*3aa0*/  UIADD3 UR4, UPT, UPT, UR4, 0x1, URZ ;  /* 0x0000000104047890 */ /* 0x000fc8000fffe0ff */
[----:B------:R-:W-:-:S04]  /*3ab0*/  UISETP.NE.AND UP0, UPT, UR4, 0x4, UPT ;  /* 0x000000040400788c */ /* 0x000fc8000bf05270 */
[----:B------:R-:W-:Y:S02]  /*3ac0*/  USEL UR5, URZ, 0x1, UP0 ;  /* 0x00000001ff057887 */ /* 0x000fe40008000000 */
[----:B------:R-:W-:-:S04]  /*3ad0*/  USEL UR4, UR4, URZ, UP0 ;  /* 0x000000ff04047287 */ /* 0x000fc80008000000 */
[----:B------:R-:W-:Y:S01]  /*3ae0*/  ULEA UR4, UR4, UR26, 0x3 ;  /* 0x0000001a04047291 */ /* 0x000fe2000f8e18ff */
[----:B------:R-:W-:-:S04]  /*3af0*/  LOP3.LUT R2, R2, UR5, RZ, 0x3c, !PT ;  /* 0x0000000502027c12 */ /* 0x000fc8000f8e3cff */
[----:B------:R-:W-:-:S04]  /*3b00*/  SHF.L.U32 R2, R2, 0x1f, RZ ;  /* 0x0000001f02027819 */ /* 0x000fc800000006ff */
[----:B------:R-:W2:Y:S02]  /*3b10*/  SYNCS.PHASECHK.TRANS64.TRYWAIT P0, [UR4], R2 ;  /* 0x00000002ff0075a7 */ /* 0x000ea40008001104 */
[----:B--2---:R-:W-:Y:S05]  /*3b20*/  @!P0 BRA `(.L_x_69) ;  /* 0x0000006000508947 */ /* 0x004fea0003800000 */
.L_x_155:
[----:B------:R-:W-:Y:S01]  /*3b30*/  NOP ;  /* 0x0000000000007918 */ /* 0x000fe20000000000 */
[----:B-1----:R-:W1:Y:S01]  /*3b40*/  LDS R0, [UR8+0x14] ;  /* 0x00001408ff007984 */ /* 0x002e620008000800 */
[----:B------:R-:W-:Y:S01]  /*3b50*/  ULOP3.LUT UR4, UR42, 0xffff, URZ, 0xc0, !UPT ;  /* 0x0000ffff2a047892 */ /* 0x000fe2000f8ec0ff */
[----:B------:R-:W-:Y:S01]  /*3b60*/  UMOV UR5, 0xffff ;  /* 0x0000ffff00057882 */ /* 0x000fe20000000000 */
[----:B------:R-:W-:Y:S02]  /*3b70*/  UMOV UR6, 0x1 ;  /* 0x0000000100067882 */ /* 0x000fe40000000000 */
[----:B------:R-:W-:-:S04]  /*3b80*/  USHF.R.U32.HI UR4, URZ, 0x5, UR4 ;  /* 0x00000005ff047899 */ /* 0x000fc80008011604 */
[----:B------:R-:W-:Y:S02]  /*3b90*/  USHF.L.U32 UR5, UR5, UR4, URZ ;  /* 0x0000000405057299 */ /* 0x000fe400080006ff */
[----:B------:R-:W-:-:S04]  /*3ba0*/  USHF.L.U32 UR4, UR6, UR4, URZ ;  /* 0x0000000406047299 */ /* 0x000fc800080006ff */
[----:B-1----:R-:W-:-:S04]  /*3bb0*/  LOP3.LUT R0, R0, UR5, RZ, 0xc0, !PT ;  /* 0x0000000500007c12 */ /* 0x002fc8000f8ec0ff */
[----:B------:R-:W-:-:S13]  /*3bc0*/  ISETP.NE.AND P0, PT, R0, UR5, PT ;  /* 0x0000000500007c0c */ /* 0x000fda000bf05270 */
[----:B------:R-:W-:Y:S05]  /*3bd0*/  @P0 BRA `(.L_x_70) ;  /* 0x0000000000580947 */ /* 0x000fea0003800000 */
[----:B------:R-:W1:Y:S02]  /*3be0*/  LDS R0, [UR8+0x18] ;  /* 0x00001808ff007984 */ /* 0x000e640008000800 */
[----:B-1----:R-:W-:-:S04]  /*3bf0*/  LOP3.LUT R0, R0, UR4, RZ, 0xc0, !PT ;  /* 0x0000000400007c12 */ /* 0x002fc8000f8ec0ff */
[----:B------:R-:W-:-:S13]  /*3c00*/  ISETP.NE.AND P0, PT, R0, UR4, PT ;  /* 0x0000000400007c0c */ /* 0x000fda000bf05270 */
[----:B------:R-:W-:Y:S05]  /*3c10*/  @P0 BRA `(.L_x_71) ;  /* 0x00000000003c0947 */ /* 0x000fea0003800000 */
[----:B------:R-:W1:Y:S01]  /*3c20*/  S2R R2, SR_LANEID ;  /* 0x0000000000027919 */ /* 0x000e620000000000 */
[----:B------:R-:W-:-:S06]  /*3c30*/  ULOP3.LUT UR5, URZ, UR5, URZ, 0x33, !UPT ;  /* 0x00000005ff057292 */ /* 0x000fcc000f8e33ff */
[----:B------:R-:W-:-:S04]  /*3c40*/  IMAD.U32 R0, RZ, RZ, UR5 ;  /* 0x00000005ff007e24 */ /* 0x000fc8000f8e00ff */
[----:B------:R2:W4:Y:S02]  /*3c50*/  REDUX UR7, R0 ;  /* 0x00000000000773c4 */ /* 0x0005240000000000 */
[----:B------:R1:W-:Y:S01]  /*3c60*/  UTCATOMSWS.AND URZ, UR5 ;  /* 0x0000000500ff79e3 */ /* 0x0003e20008000000 */
[----:B--2---:R-:W-:Y:S01]  /*3c70*/  LOP3.LUT R0, RZ, UR4, RZ, 0x33, !PT ;  /* 0x00000004ff007c12 */ /* 0x004fe2000f8e33ff */
[----:B------:R-:W-:Y:S02]  /*3c80*/  VOTEU.ANY UR4, UPT, PT ;  /* 0x0000000000047886 */ /* 0x000fe400038e0100 */
[----:B------:R-:W-:Y:S02]  /*3c90*/  UFLO.U32 UR4, UR4 ;  /* 0x00000004000472bd */ /* 0x000fe400080e0000 */
[----:B------:R-:W2:Y:S04]  /*3ca0*/  REDUX UR6, R0 ;  /* 0x00000000000673c4 */ /* 0x000ea80000000000 */
[----:B-1----:R-:W-:-:S02]  /*3cb0*/  ISETP.EQ.U32.AND P0, PT, R2, UR4, PT ;  /* 0x0000000402007c0c */ /* 0x002fc4000bf02070 */
[----:B----4-:R-:W-:-:S11]  /*3cc0*/  MOV R2, UR7 ;  /* 0x0000000700027c02 */ /* 0x010fd60008000f00 */
[----:B------:R1:W-:Y:S01]  /*3cd0*/  @P0 ATOMS.AND RZ, [UR8+0x14], R2 ;  /* 0x00001402ffff098c */ /* 0x0003e2000a800008 */
[----:B--2---:R-:W-:-:S05]  /*3ce0*/  IMAD.U32 R0, RZ, RZ, UR6 ;  /* 0x00000006ff007e24 */ /* 0x004fca000f8e00ff */
[----:B------:R1:W-:Y:S01]  /*3cf0*/  @P0 ATOMS.AND RZ, [UR8+0x18], R0 ;  /* 0x00001800ffff098c */ /* 0x0003e2000a800008 */
[----:B------:R-:W-:Y:S05]  /*3d00*/  BRA `(.L_x_72) ;  /* 0x0000000000147947 */ /* 0x000fea0003800000 */
.L_x_71:
[----:B------:R-:W-:Y:S02]  /*3d10*/  MOV R2, 0x3d30 ;  /* 0x00003d3000027802 */ /* 0x000fe40000000f00 */
[----:B---3-5:R-:W-:Y:S05]  /*3d20*/  CALL.REL.NOINC `($__internal_0_$__cuda_sm10x_tcgen05_guardrail_trap_col_being_dealloced_not_returned_by_alloc) ;  /* 0x0000006400347944 */ /* 0x028fea0003c00000 */
[----:B------:R-:W-:Y:S05]  /*3d30*/  BRA `(.L_x_72) ;  /* 0x0000000000087947 */ /* 0x000fea0003800000 */
.L_x_70:
[----:B------:R-:W-:Y:S02]  /*3d40*/  MOV R2, 0x3d60 ;  /* 0x00003d6000027802 */ /* 0x000fe40000000f00 */
[----:B---3-5:R-:W-:Y:S05]  /*3d50*/  CALL.REL.NOINC `($__internal_2_$__cuda_sm10x_tcgen05_guardrail_trap_unallocated_columns_being_dealloced) ;  /* 0x0000006400407944 */ /* 0x028fea0003c00000 */
.L_x_72:
[----:B------:R-:W-:Y:S01]  /*3d60*/  NOP ;  /* 0x0000000000007918 */ /* 0x000fe20000000000 */
[----:B------:R-:W-:Y:S05]  /*3d70*/  EXIT ;  /* 0x000000000000794d */ /* 0x000fea0003800000 */
.L_x_54:
[----:B------:R-:W-:-:S09]  /*3d80*/  UISETP.NE.OR UP0, UPT, UR17, 0x3, !UP3 ;  /* 0x000000031100788c */ /* 0x000fd2000df05670 */
[----:B------:R-:W-:Y:S05]  /*3d90*/  BRA.U UP0, `(.L_x_73) ;  /* 0x0000001100587547 */ /* 0x000fea000b800000 */
[----:B------:R-:W1:Y:S01]  /*3da0*/  LDCU UR31, c[0x0][0x370] ;  /* 0x00006e00ff1f77ac */ /* 0x000e620008000800 */
[----:B------:R-:W2:Y:S01]  /*3db0*/  LDC.64 R16, c[0x0][0x348] ;  /* 0x0000d200ff107b82 */ /* 0x000ea20000000a00 */
[----:B------:R-:W-:Y:S02]  /*3dc0*/  HFMA2 R13, -RZ, RZ, 0, 0 ;  /* 0x00000000ff0d7431 */ /* 0x000fe400000001ff */
[----:B------:R-:W-:Y:S01]  /*3dd0*/  IMAD.MOV.U32 R15, RZ, RZ, 0x1 ;  /* 0x00000001ff0f7424 */ /* 0x000fe200078e00ff */
[----:B------:R-:W1:Y:S01]  /*3de0*/  LDCU.128 UR48, c[0x0][0xb10] ;  /* 0x00016200ff3077ac */ /* 0x000e620008000c00 */
[----:B------:R-:W-:Y:S01]  /*3df0*/  IMAD.MOV.U32 R14, RZ, RZ, RZ ;  /* 0x000000ffff0e7224 */ /* 0x000fe200078e00ff */
[----:B------:R-:W-:Y:S01]  /*3e00*/  MOV R7, 0x1000 ;  /* 0x0000100000077802 */ /* 0x000fe20000000f00 */
[----:B------:R-:W3:Y:S01]  /*3e10*/  LDCU UR30, c[0x0][0x374] ;  /* 0x00006e80ff1e77ac */ /* 0x000ee20008000800 */
[----:B------:R-:W4:Y:S01]  /*3e20*/  LDC.64 R2, c[0x0][0x888] ;  /* 0x00022200ff027b82 */ /* 0x000f220000000a00 */
[----:B------:R-:W3:Y:S01]  /*3e30*/  LDCU UR15, c[0x0][0xb0c] ;  /* 0x00016180ff0f77ac */ /* 0x000ee20008000800 */
[----:B------:R-:W2:Y:S06]  /*3e40*/  LDCU UR40, c[0x0][0xb20] ;  /* 0x00016400ff2877ac */ /* 0x000eac0008000800 */
[----:B------:R-:W4:Y:S01]  /*3e50*/  LDC.64 R4, c[0x0][0x890] ;  /* 0x00022400ff047b82 */ /* 0x000f220000000a00 */
[----:B------:R-:W2:Y:S01]  /*3e60*/  LDCU UR4, c[0x0][0xb30] ;  /* 0x00016600ff0477ac */ /* 0x000ea20008000800 */
[----:B------:R-:W-:Y:S01]  /*3e70*/  UMOV UR21, 0x400 ;  /* 0x0000040000157882 */ /* 0x000fe20000000000 */
[----:B-1----:R-:W-:-:S02]  /*3e80*/  UIMAD.WIDE.U32 UR6, UR31, UR48, URZ ;  /* 0x000000301f0672a5 */ /* 0x002fc4000f8e00ff */
[----:B---3--:R-:W-:Y:S02]  /*3e90*/  UIMAD.WIDE.U32 UR8, UR30, UR51, URZ ;  /* 0x000000331e0872a5 */ /* 0x008fe4000f8e00ff */
[----:B------:R-:W-:Y:S02]  /*3ea0*/  ULEA UR21, UR45, UR21, 0x18 ;  /* 0x000000152d157291 */ /* 0x000fe4000f8ec0ff */
[----:B------:R-:W-:Y:S02]  /*3eb0*/  UPLOP3.LUT UP3, UPT, UPT, UPT, UPT, 0x40, 0x4 ;  /* 0x000000000004789c */ /* 0x000fe40003f6e870 */
[----:B------:R-:W-:Y:S01]  /*3ec0*/  UIADD3 UR37, UPT, UPT, UR21, 0x48, URZ ;  /* 0x0000004815257890 */ /* 0x000fe2000fffe0ff */
[----:B------:R-:W-:Y:S01]  /*3ed0*/  UMOV UR6, UR7 ;  /* 0x0000000700067c82 */ /* 0x000fe20008000000 */
[----:B------:R-:W-:Y:S01]  /*3ee0*/  UMOV UR38, UR9 ;  /* 0x0000000900267c82 */ /* 0x000fe20008000000 */
[----:B------:R-:W-:Y:S02]  /*3ef0*/  UISETP.GE.AND UP0, UPT, UR42, 0x1, UPT ;  /* 0x000000012a00788c */ /* 0x000fe4000bf06270 */
[----:B------:R-:W-:Y:S01]  /*3f00*/  UISETP.NE.AND UP4, UPT, UR42, 0x1, UPT ;  /* 0x000000012a00788c */ /* 0x000fe2000bf85270 */
[----:B------:R-:W1:Y:S01]  /*3f10*/  LDCU.64 UR22, c[0x0][0xb28] ;  /* 0x00016500ff1677ac */ /* 0x000e620008000a00 */
[----:B------:R-:W-:-:S02]  /*3f20*/  UISETP.NE.AND UP6, UPT, UR15, 0x1, UPT ;  /* 0x000000010f00788c */ /* 0x000fc4000bfc5270 */
[----:B------:R-:W-:Y:S02]  /*3f30*/  UISETP.NE.AND UP5, UPT, UR50, 0x1, UPT ;  /* 0x000000013200788c */ /* 0x000fe4000bfa5270 */
[----:B------:R-:W-:Y:S02]  /*3f40*/  UIADD3 UR33, UPT, UPT, UR21, 0x30, URZ ;  /* 0x0000003015217890 */ /* 0x000fe4000fffe0ff */
[----:B------:R-:W-:Y:S02]  /*3f50*/  UIADD3 UR25, UPT, UPT, UR21, 0x38, URZ ;  /* 0x0000003815197890 */ /* 0x000fe4000fffe0ff */
[----:B------:R-:W-:Y:S02]  /*3f60*/  UIADD3 UR17, UPT, UPT, UR21, 0x40, URZ ;  /* 0x0000004015117890 */ /* 0x000fe4000fffe0ff */
[----:B------:R-:W-:Y:S02]  /*3f70*/  UPRMT UR37, UR45, 0x654, UR37 ;  /* 0x000006542d257896 */ /* 0x000fe40008000025 */
[----:B------:R-:W-:-:S02]  /*3f80*/  USHF.R.U32.HI UR39, URZ, UR49, UR6 ;  /* 0x00000031ff277299 */ /* 0x000fc40008011606 */
[----:B--2---:R-:W-:Y:S02]  /*3f90*/  USHF.R.U32.HI UR38, URZ, UR40, UR38 ;  /* 0x00000028ff267299 */ /* 0x004fe40008011626 */
[----:B------:R-:W-:-:S11]  /*3fa0*/  UISETP.NE.AND UP2, UPT, UR4, 0x1, UPT ;  /* 0x000000010400788c */ /* 0x000fd6000bf45270 */
.L_x_84:
[C---:B------:R-:W-:Y:S02]  /*3fb0*/  LEA R12, R14.reuse, UR21, 0x3 ;  /* 0x000000150e0c7c11 */ /* 0x040fe4000f8e18ff */
[----:B------:R-:W-:Y:S02]  /*3fc0*/  SHF.L.U32 R0, R13, 0x1f, RZ ;  /* 0x0000001f0d007819 */ /* 0x000fe400000006ff */
[----:B------:R-:W-:Y:S02]  /*3fd0*/  LEA R8, R14, UR21, 0x4 ;  /* 0x000000150e087c11 */ /* 0x000fe4000f8e20ff */
[----:B--2---:R-:W2:Y:S02]  /*3fe0*/  SYNCS.PHASECHK.TRANS64.TRYWAIT P0, [R12+URZ+0x80], R0 ;  /* 0x000080000c0075a7 */ /* 0x004ea400080011ff */
[----:B--2---:R-:W-:Y:S05]  /*3ff0*/  @!P0 BRA `(.L_x_74) ;  /* 0x0000005c00348947 */ /* 0x004fea0003800000 */
.L_x_156:
[----:B------:R-:W3:Y:S01]  /*4000*/  LDS.128 R8, [R8+0x110] ;  /* 0x0001100008087984 */ /* 0x000ee20000000c00 */
[----:B------:R-:W-:Y:S01]  /*4010*/  UISETP.GE.AND UP0, UPT, UR42, 0x1, UPT ;  /* 0x000000012a00788c */ /* 0x000fe2000bf06270 */
[----:B------:R-:W-:Y:S01]  /*4020*/  @!PT LDS RZ, [RZ] ;  /* 0x00000000fffff984 */ /* 0x000fe20000000800 */
[----:B------:R-:W-:Y:S01]  /*4030*/  @!PT LDS RZ, [RZ] ;  /* 0x00000000fffff984 */ /* 0x000fe20000000800 */
[----:B------:R-:W-:Y:S01]  /*4040*/  @!PT LDS RZ, [RZ] ;  /* 0x00000000fffff984 */ /* 0x000fe20000000800 */
[----:B------:R-:W-:Y:S01]  /*4050*/  @!PT LDS RZ, [RZ] ;  /* 0x00000000fffff984 */ /* 0x000fe20000000800 */
[----:B------:R1:W-:Y:S06]  /*4060*/  MEMBAR.ALL.CTA ;  /* 0x0000000000007992 */ /* 0x0003ec0000008000 */
[----:B-1----:R-:W1:Y:S01]  /*4070*/  FENCE.VIEW.ASYNC.S ;  /* 0x00000000000073c6 */ /* 0x002e620000000000 */
[----:B---3--:R-:W-:Y:S11]  /*4080*/  LOP3.LUT P0, RZ, R10, 0x1, RZ, 0xc0, !PT ;  /* 0x000000010aff7812 */ /* 0x008ff6000780c0ff */
[----:B------:R-:W-:Y:S02]  /*4090*/  @!UPT UIADD3 URZ, UPT, UPT, URZ, URZ, URZ ;  /* 0x000000fffffff290 */ /* 0x000fe4000fffe0ff */
[----:B-1----:R-:W-:Y:S01]  /*40a0*/  VOTEU.ANY UP1, P0 ;  /* 0x0000000000ff7886 */ /* 0x002fe20000020100 */
[----:B------:R-:W-:Y:S11]  /*40b0*/  PLOP3.LUT P0, PT, PT, PT, UP1, 0x80, 0x8 ;  /* 0x000000000008781c */ /* 0x000ff60003f0f018 */
[----:B------:R-:W-:Y:S02]  /*40c0*/  @!UPT UIADD3 URZ, UPT, UPT, URZ, URZ, URZ ;  /* 0x000000fffffff290 */ /* 0x000fe4000fffe0ff */
[----:B--2---:R-:W-:Y:S02]  /*40d0*/  @P0 SHF.R.U32.HI R0, RZ, 0x10, R9 ;  /* 0x00000010ff000819 */ /* 0x004fe40000011609 */
[----:B------:R-:W-:Y:S02]  /*40e0*/  @P0 MOV R6, R8 ;  /* 0x0000000800060202 */ /* 0x000fe40000000f00 */
[----:B------:R-:W-:Y:S01]  /*40f0*/  @P0 R2UR UR4, R0 ;  /* 0x00000000000402ca */ /* 0x000fe200000e0000 */
[----:B------:R-:W-:Y:S01]  /*4100*/  VIADD R0, R12, 0x90 ;  /* 0x000000900c007836 */ /* 0x000fe20000000000 */
[----:B------:R-:W-:Y:S02]  /*4110*/  @P0 LOP3.LUT R8, R9, 0xffff, RZ, 0xc0, !PT ;  /* 0x0000ffff09080812 */ /* 0x000fe400078ec0ff */
[----:B------:R-:W-:Y:S02]  /*4120*/  @P0 R2UR UR6, R6 ;  /* 0x00000000060602ca */ /* 0x000fe400000e0000 */
[----:B------:R-:W-:Y:S02]  /*4130*/  PRMT R0, RZ, 0x654, R0 ;  /* 0x00000654ff007816 */ /* 0x000fe40000000000 */
[----:B------:R-:W-:Y:S02]  /*4140*/  @P0 R2UR UR5, R8 ;  /* 0x00000000080502ca */ /* 0x000fe400000e0000 */
[----:B------:R1:W-:Y:S03]  /*4150*/  SYNCS.ARRIVE.TRANS64.RED.A1T0 RZ, [R0+URZ], RZ ;  /* 0x000000ff00ff79a7 */ /* 0x0003e600081004ff */
[----:B------:R-:W-:Y:S04]  /*4160*/  @UP1 UMOV UR29, UR4 ;  /* 0x00000004001d1c82 */ /* 0x000fe80008000000 */
[----:B------:R-:W-:Y:S04]  /*4170*/  @UP1 UMOV UR14, UR6 ;  /* 0x00000006000e1c82 */ /* 0x000fe80008000000 */
[----:B------:R-:W-:Y:S01]  /*4180*/  @UP1 UMOV UR13, UR5 ;  /* 0x00000005000d1c82 */ /* 0x000fe20008000000 */
[----:B------:R-:W-:Y:S05]  /*4190*/  BRA.U !UP0, `(.L_x_75) ;  /* 0x0000000108a47547 */ /* 0x000fea000b800000 */
[----:B------:R-:W-:Y:S02]  /*41a0*/  UIMAD.WIDE.U32 UR18, UR13, UR51, URZ ;  /* 0x000000330d1272a5 */ /* 0x000fe4000f8e00ff */
[----:B------:R-:W-:Y:S02]  /*41b0*/  UIMAD.WIDE.U32 UR26, UR14, UR48, URZ ;  /* 0x000000300e1a72a5 */ /* 0x000fe4000f8e00ff */
[----:B------:R-:W-:Y:S02]  /*41c0*/  USEL UR4, UR30, UR38, !UP5 ;  /* 0x000000261e047287 */ /* 0x000fe4000e800000 */
[----:B------:R-:W-:Y:S02]  /*41d0*/  USEL UR7, UR31, UR39, !UP6 ;  /* 0x000000271f077287 */ /* 0x000fe4000f000000 */
[----:B------:R-:W-:Y:S02]  /*41e0*/  UIMAD.WIDE.U32 UR8, UR4, UR22, URZ ;  /* 0x00000016040872a5 */ /* 0x000fe4000f8e00ff */
[----:B------:R-:W-:Y:S01]  /*41f0*/  UIMAD.WIDE.U32 UR10, UR7, UR22, URZ ;  /* 0x00000016070a72a5 */ /* 0x000fe2000f8e00ff */
[----:B------:R-:W-:Y:S02]  /*4200*/  UMOV UR5, UR19 ;  /* 0x0000001300057c82 */ /* 0x000fe40008000000 */
[----:B------:R-:W-:Y:S03]  /*4210*/  USHF.R.U32.HI UR6, URZ, UR40, UR5 ;  /* 0x00000028ff067299 */ /* 0x000fe60008011605 */
[----:B------:R-:W-:Y:S01]  /*4220*/  UMOV UR5, UR27 ;  /* 0x0000001b00057c82 */ /* 0x000fe20008000000 */
[----:B------:R-:W-:Y:S02]  /*4230*/  USEL UR6, UR13, UR6, !UP5 ;  /* 0x000000060d067287 */ /* 0x000fe4000e800000 */
[----:B------:R-:W-:Y:S03]  /*4240*/  USHF.R.U32.HI UR12, URZ, UR49, UR5 ;  /* 0x00000031ff0c7299 */ /* 0x000fe60008011605 */
[----:B------:R-:W-:Y:S02]  /*4250*/  UMOV UR5, UR9 ;  /* 0x0000000900057c82 */ /* 0x000fe40008000000 */
[----:B------:R-:W-:Y:S03]  /*4260*/  @UP4 USHF.R.U32.HI UR4, URZ, UR23, UR5 ;  /* 0x00000017ff044299 */ /* 0x000fe60008011605 */
[----:B------:R-:W-:Y:S01]  /*4270*/  UMOV UR5, UR11 ;  /* 0x0000000b00057c82 */ /* 0x000fe20008000000 */
[----:B------:R-:W-:Y:S02]  /*4280*/  UIMAD UR4, UR42, UR4, URZ ;  /* 0x000000042a0472a4 */ /* 0x000fe4000f8e02ff */
[----:B------:R-:W-:Y:S02]  /*4290*/  @UP4 USHF.R.U32.HI UR7, URZ, UR23, UR5 ;  /* 0x00000017ff074299 */ /* 0x000fe40008011605 */
[----:B------:R-:W-:Y:S02]  /*42a0*/  UIMAD.WIDE.U32 UR10, UR6, UR22, URZ ;  /* 0x00000016060a72a5 */ /* 0x000fe4000f8e00ff */
[----:B------:R-:W-:Y:S02]  /*42b0*/  USEL UR5, UR14, UR12, !UP6 ;  /* 0x0000000c0e057287 */ /* 0x000fe4000f000000 */
[----:B------:R-:W-:Y:S02]  /*42c0*/  UIMAD UR8, UR42, UR7, URZ ;  /* 0x000000072a0872a4 */ /* 0x000fe4000f8e02ff */
[----:B------:R-:W-:Y:S03]  /*42d0*/  UISETP.GE.AND UP0, UPT, UR6, UR4, UPT ;  /* 0x000000040600728c */ /* 0x000fe6000bf06270 */
[----:B------:R-:W-:Y:S01]  /*42e0*/  UMOV UR4, UR11 ;  /* 0x0000000b00047c82 */ /* 0x000fe20008000000 */
[----:B------:R-:W-:Y:S02]  /*42f0*/  UISETP.GE.OR UP0, UPT, UR5, UR8, UP0 ;  /* 0x000000080500728c */ /* 0x000fe40008706670 */
[----:B------:R-:W-:Y:S02]  /*4300*/  USHF.R.U32.HI UR4, URZ, UR23, UR4 ;  /* 0x00000017ff047299 */ /* 0x000fe40008011604 */
[----:B------:R-:W-:Y:S02]  /*4310*/  UIMAD.WIDE.U32 UR8, UR5, UR22, URZ ;  /* 0x00000016050872a5 */ /* 0x000fe4000f8e00ff */
[----:B------:R-:W-:Y:S04]  /*4320*/  USEL UR10, UR6, UR4, !UP4 ;  /* 0x00000004060a7287 */ /* 0x000fe8000e000000 */
[----:B------:R-:W-:Y:S01]  /*4330*/  UIADD3 UR11, UPT, UPT, -UR10, URZ, URZ ;  /* 0x000000ff0a0b7290 */ /* 0x000fe2000fffe1ff */
[----:B------:R-:W-:Y:S02]  /*4340*/  @!UP0 UMOV UR4, UR9 ;  /* 0x0000000900048c82 */ /* 0x000fe40008000000 */
[----:B------:R-:W-:Y:S02]  /*4350*/  @!UP0 USHF.R.U32.HI UR4, URZ, UR23, UR4 ;  /* 0x00000017ff048299 */ /* 0x000fe40008011604 */
[----:B------:R-:W-:Y:S02]  /*4360*/  UIMAD UR8, UR42, UR11, UR6 ;  /* 0x0000000b2a0872a4 */ /* 0x000fe4000f8e0206 */
[----:B------:R-:W-:Y:S04]  /*4370*/  @!UP0 USEL UR4, UR5, UR4, !UP4 ;  /* 0x0000000405048287 */ /* 0x000fe8000e000000 */
[----:B------:R-:W-:Y:S02]  /*4380*/  @!UP0 UIMAD UR8, UR7, UR8, UR4 ;  /* 0x00000008070882a4 */ /* 0x000fe4000f8e0204 */
[----:B------:R-:W-:Y:S02]  /*4390*/  @!UP0 UIADD3 UR9, UPT, UPT, UR10, -UR4, URZ ;  /* 0x800000040a098290 */ /* 0x000fe4000fffe0ff */
[----:B------:R-:W-:Y:S02]  /*43a0*/  UIADD3 UR4, UPT, UPT, -UR5, URZ, URZ ;  /* 0x000000ff05047290 */ /* 0x000fe4000fffe1ff */
[----:B------:R-:W-:Y:S02]  /*43b0*/  UIADD3 UR7, UPT, UPT, -UR6, URZ, URZ ;  /* 0x000000ff06077290 */ /* 0x000fe4000fffe1ff */
[----:B------:R-:W-:Y:S02]  /*43c0*/  @!UP0 UIMAD UR6, UR9, UR42, UR5 ;  /* 0x0000002a090682a4 */ /* 0x000fe4000f8e0205 */
[----:B------:R-:W-:Y:S02]  /*43d0*/  UIMAD UR14, UR15, UR4, UR14 ;  /* 0x000000040f0e72a4 */ /* 0x000fe4000f8e020e */
[----:B------:R-:W-:Y:S01]  /*43e0*/  UIMAD UR13, UR50, UR7, UR13 ;  /* 0x00000007320d72a4 */ /* 0x000fe2000f8e020d */
[----:B------:R-:W-:Y:S02]  /*43f0*/  @!UP0 UMOV UR5, UR8 ;  /* 0x0000000800058c82 */ /* 0x000fe40008000000 */
[----:B------:R-:W-:Y:S02]  /*4400*/  UIMAD UR14, UR5, UR15, UR14 ;  /* 0x0000000f050e72a4 */ /* 0x000fe4000f8e020e */
[----:B------:R-:W-:Y:S11]  /*4410*/  UIMAD UR13, UR6, UR50, UR13 ;  /* 0x00000032060d72a4 */ /* 0x000ff6000f8e020d */
[----:B------:R-:W-:Y:S01]  /*4420*/  @!UPT UIADD3 URZ, UPT, UPT, URZ, URZ, URZ ;  /* 0x000000fffffff290 */ /* 0x000fe2000fffe0ff */
.L_x_75:
[----:B------:R-:W2:Y:S01]  /*4430*/  @!UP2 LDCU.128 UR8, c[0x0][0xb10] ;  /* 0x00016200ff08a7ac */ /* 0x000ea20008000c00 */
[C---:B----4-:R-:W-:Y:S02]  /*4440*/  ISETP.NE.U32.AND P1, PT, R4.reuse, RZ, PT ;  /* 0x000000ff0400720c */ /* 0x050fe40003f25070 */
[----:B------:R-:W-:Y:S02]  /*4450*/  ISETP.NE.U32.AND P0, PT, R4, RZ, PT ;  /* 0x000000ff0400720c */ /* 0x000fe40003f05070 */
[C---:B------:R-:W-:Y:S02]  /*4460*/  ISETP.NE.AND.EX P1, PT, R5.reuse, RZ, PT, P1 ;  /* 0x000000ff0500720c */ /* 0x040fe40003f25310 */
[----:B------:R-:W-:Y:S01]  /*4470*/  ISETP.NE.AND.EX P0, PT, R5, RZ, PT, P0 ;  /* 0x000000ff0500720c */ /* 0x000fe20003f05300 */
[----:B------:R-:W3:Y:S01]  /*4480*/  @!UP2 LDCU UR5, c[0x0][0xb0c] ;  /* 0x00016180ff05a7ac */ /* 0x000ee20008000800 */
[----:B------:R-:W-:Y:S01]  /*4490*/  SHF.L.U32 R9, R15, 0x1f, RZ ;  /* 0x0000001f0f097819 */ /* 0x000fe200000006ff */
[----:B------:R-:W-:Y:S02]  /*44a0*/  USHF.L.U32 UR35, UR16, 0x6, URZ ;  /* 0x0000000610237899 */ /* 0x000fe400080006ff */
[----:B------:R-:W-:Y:S02]  /*44b0*/  USHF.L.U32 UR34, UR20, 0x8, URZ ;  /* 0x0000000814227899 */ /* 0x000fe400080006ff */
[----:B--2---:R-:W-:Y:S07]  /*44c0*/  UIMAD.WIDE.U32 UR6, UR14, UR8, URZ ;  /* 0x000000080e0672a5 */ /* 0x004fee000f8e00ff */
[----:B------:R-:W-:Y:S01]  /*44d0*/  @!UP2 UMOV UR4, UR7 ;  /* 0x000000070004ac82 */ /* 0x000fe20008000000 */
[----:B---3--:R-:W-:Y:S02]  /*44e0*/  @!UP2 UISETP.NE.AND UP0, UPT, UR5, 0x1, UPT ;  /* 0x000000010500a88c */ /* 0x008fe4000bf05270 */
[----:B------:R-:W-:Y:S02]  /*44f0*/  @!UP2 USHF.R.U32.HI UR4, URZ, UR9, UR4 ;  /* 0x00000009ff04a299 */ /* 0x000fe40008011604 */
[----:B------:R-:W-:Y:S02]  /*4500*/  UIMAD.WIDE.U32 UR6, UR13, UR11, URZ ;  /* 0x0000000b0d0672a5 */ /* 0x000fe4000f8e00ff */
[----:B------:R-:W-:Y:S02]  /*4510*/  @!UP2 USEL UR8, UR14, UR4, !UP0 ;  /* 0x000000040e08a287 */ /* 0x000fe4000c000000 */
[----:B------:R-:W-:Y:S03]  /*4520*/  @!UP2 UISETP.NE.AND UP0, UPT, UR10, 0x1, UPT ;  /* 0x000000010a00a88c */ /* 0x000fe6000bf05270 */
[----:B------:R-:W-:Y:S02]  /*4530*/  @!UP2 UMOV UR6, UR7 ;  /* 0x000000070006ac82 */ /* 0x000fe40008000000 */
[----:B------:R-:W2:Y:S02]  /*4540*/  @!UP2 LDCU UR4, c[0x0][0xb20] ;  /* 0x00016400ff04a7ac */ /* 0x000ea40008000800 */
[----:B--2---:R-:W-:Y:S04]  /*4550*/  @!UP2 USHF.R.U32.HI UR6, URZ, UR4, UR6 ;  /* 0x00000004ff06a299 */ /* 0x004fe80008011606 */
[----:B------:R-:W-:Y:S04]  /*4560*/  @!UP2 USEL UR6, UR13, UR6, !UP0 ;  /* 0x000000060d06a287 */ /* 0x000fe8000c000000 */
[----:B------:R-:W-:Y:S02]  /*4570*/  @!UP2 UIADD3 UR4, UPT, UPT, -UR8, UR6, URZ ;  /* 0x000000060804a290 */ /* 0x000fe4000fffe1ff */
[----:B------:R-:W-:Y:S02]  /*4580*/  @!UP2 UIADD3 UR6, UPT, UPT, UR8, -UR6, URZ ;  /* 0x800000060806a290 */ /* 0x000fe4000fffe0ff */
[----:B------:R-:W-:Y:S02]  /*4590*/  @!UP2 UIMAD UR14, UR4, UR5, UR14 ;  /* 0x00000005040ea2a4 */ /* 0x000fe4000f8e020e */
[----:B------:R-:W-:Y:S01]  /*45a0*/  @!UP2 UIMAD UR13, UR6, UR10, UR13 ;  /* 0x0000000a060da2a4 */ /* 0x000fe2000f8e020d */
[----:B------:R-:W-:Y:S11]  /*45b0*/  BRA.U UP3, `(.L_x_76) ;  /* 0x0000000103107547 */ /* 0x000ff6000b800000 */
[----:B------:R-:W-:Y:S04]  /*45c0*/  MOV R6, UR43 ;  /* 0x0000002b00067c02 */ /* 0x000fe80008000f00 */
[----:B------:R-:W-:Y:S04]  /*45d0*/  SHF.L.U32 R6, R6, 0x1f, RZ ;  /* 0x0000001f06067819 */ /* 0x000fe800000006ff */
[----:B------:R-:W2:Y:S02]  /*45e0*/  SYNCS.PHASECHK.TRANS64.TRYWAIT P2, [UR21+0x78], R6 ;  /* 0x00007806ff0075a7 */ /* 0x000ea40008041115 */
[----:B--2---:R-:W-:Y:S05]  /*45f0*/  @!P2 BRA `(.L_x_77) ;  /* 0x0000005400c8a947 */ /* 0x004fea0003800000 */
.L_x_76:
[----:B------:R-:W-:Y:S05]  /*4600*/  @!P1 BRA `(.L_x_78) ;  /* 0x0000000000309947 */ /* 0x000fea0003800000 */
[----:B------:R-:W-:Y:S01]  /*4610*/  ISETP.NE.U32.AND P1, PT, R2, RZ, PT ;  /* 0x000000ff0200720c */ /* 0x000fe20003f25070 */
[----:B------:R-:W2:Y:S01]  /*4620*/  LDCU.64 UR4, c[0x0][0x358] ;  /* 0x00006b00ff0477ac */ /* 0x000ea20008000a00 */
[----:B------:R-:W-:Y:S02]  /*4630*/  IMAD.MOV.U32 R74, RZ, RZ, 0x1 ;  /* 0x00000001ff4a7424 */ /* 0x000fe400078e00ff */
[----:B------:R-:W-:Y:S11]  /*4640*/  ISETP.NE.AND.EX P1, PT, R3, RZ, PT, P1 ;  /* 0x000000ff0300720c */ /* 0x000ff60003f25310 */
[----:B------:R-:W-:Y:S02]  /*4650*/  @!UPT UIADD3 URZ, UPT, UPT, URZ, URZ, URZ ;  /* 0x000000fffffff290 */ /* 0x000fe4000fffe0ff */
[----:B------:R-:W3:Y:S01]  /*4660*/  @P1 LDC.64 R10, c[0x0][0x888] ;  /* 0x00022200ff0a1b82 */ /* 0x000ee20000000a00 */
[----:B-1----:R-:W-:Y:S04]  /*4670*/  @P1 IMAD R0, R4, UR36, RZ ;  /* 0x0000002404001c24 */ /* 0x002fe8000f8e02ff */
[----:B---3--:R-:W-:Y:S04]  /*4680*/  @P1 IMAD.WIDE R10, R0, 0x4, R10 ;  /* 0x00000004000a1825 */ /* 0x008fe800078e020a */
[----:B------:R-:W-:Y:S01]  /*4690*/  HFMA2 R0, -RZ, RZ, 0, 5.9604644775390625e-08 ;  /* 0x00000001ff007431 */ /* 0x000fe200000001ff */
[----:B--2--5:R2:W5:Y:S04]  /*46a0*/  @P1 LDG.E R40, desc[UR4][R10.64] ;  /* 0x000000040a281981 */ /* 0x024568000c1e1900 */
[----:B------:R-:W-:Y:S01]  /*46b0*/  @!P1 PRMT R74, R0, 0x7610, R74 ;  /* 0x00007610004a9816 */ /* 0x000fe2000000004a */
[----:B--2---:R-:W3:Y:S06]  /*46c0*/  @!P1 LDC R40, c[0x0][0x880] ;  /* 0x00022000ff289b82 */ /* 0x004eec0000000800 */
.L_x_78:
[----:B---3-5:R-:W-:Y:S01]  /*46d0*/  @!P0 ISETP.EQ.AND P1, PT, R40, RZ, PT ;  /* 0x000000ff2800820c */ /* 0x028fe20003f22270 */
[----:B------:R-:W-:Y:S01]  /*46e0*/  @!UPT UIADD3 URZ, UPT, UPT, URZ, URZ, URZ ;  /* 0x000000fffffff290 */ /* 0x000fe2000fffe0ff */
[----:B------:R-:W-:Y:S11]  /*46f0*/  @!P0 BRA `(.L_x_79) ;  /* 0x0000000000188947 */ /* 0x000ff60003800000 */
[----:B------:R-:W-:Y:S02]  /*4700*/  LOP3.LUT P0, RZ, R74, 0xff, RZ, 0xc0, !PT ;  /* 0x000000ff4aff7812 */ /* 0x000fe4000780c0ff */
[----:B------:R-:W-:Y:S04]  /*4710*/  ISETP.NE.U32.AND P1, PT, R2, RZ, PT ;  /* 0x000000ff0200720c */ /* 0x000fe80003f25070 */
[----:B------:R-:W-:Y:S04]  /*4720*/  ISETP.NE.AND.EX P1, PT, R3, RZ, PT, P1 ;  /* 0x000000ff0300720c */ /* 0x000fe80003f25310 */
[----:B------:R-:W-:Y:S03]  /*4730*/  PLOP3.LUT P1, PT, P1, PT, PT, 0x8, 0x80 ;  /* 0x000000000080781c */ /* 0x000fe60000f2e170 */
[----:B------:R-:W-:Y:S11]  /*4740*/  @P0 ISETP.EQ.AND P1, PT, R40, RZ, PT ;  /* 0x000000ff2800020c */ /* 0x000ff60003f22270 */
[----:B------:R-:W-:Y:S02]  /*4750*/  @!UPT UIADD3 URZ, UPT, UPT, URZ, URZ, URZ ;  /* 0x000000fffffff290 */ /* 0x000fe4000fffe0ff */
.L_x_79:
[----:B------:R-:W2:Y:S01]  /*4760*/  SYNCS.PHASECHK.TRANS64.TRYWAIT P2, [UR21+0x50], R9 ;  /* 0x00005009ff0075a7 */ /* 0x000ea20008041115 */
[----:B------:R-:W-:Y:S04]  /*4770*/  ELECT P0, URZ, PT ;  /* 0x0000000000ff782f */ /* 0x000fe80003800000 */
[----:B------:R-:W-:Y:S11]  /*4780*/  PLOP3.LUT P1, PT, P1, P0, PT, 0xf2, 0x2f ;  /* 0x00000000002f781c */ /* 0x000ff60000f21e72 */
[----:B------:R-:W-:Y:S02]  /*4790*/  @!UPT UIADD3 URZ, UPT, UPT, URZ, URZ, URZ ;  /* 0x000000fffffff290 */ /* 0x000fe4000fffe0ff */
[----:B------:R-:W-:Y:S05]  /*47a0*/  @!P1 IADD3 R8, P0, PT, R16, 0x580, RZ ;  /* 0x0000058010089810 */ /* 0x000fea0007f1e0ff */
[----:B-1----:R-:W-:Y:S01]  /*47b0*/  @!P1 IMAD.X R6, RZ, RZ, R17, P0 ;  /* 0x000000ffff069224 */ /* 0x002fe200000e0611 */
[----:B--2---:R-:W-:Y:S07]  /*47c0*/  @!P2 BRA `(.L_x_80) ;  /* 0x00000054006ca947 */ /* 0x004fee0003800000 */
.L_x_159:
[----:B------:R-:W-:Y:S01]  /*47d0*/  @!P1 R2UR UR5, R8 ;  /* 0x00000000080592ca */ /* 0x000fe200000e0000 */
[----:B------:R-:W-:Y:S01]  /*47e0*/  VOTEU.ALL UP0, P1 ;  /* 0x0000000000ff7886 */ /* 0x000fe20000800000 */
[----:B------:R-:W-:Y:S01]  /*47f0*/  @!P1 R2UR UR4, R6 ;  /* 0x00000000060492ca */ /* 0x000fe200000e0000 */
[----:B-1----:R-:W-:Y:S01]  /*4800*/  @!P1 IMAD.MOV.U32 R0, RZ, RZ, 0x1000 ;  /* 0x00001000ff009424 */ /* 0x002fe200078e00ff */
[----:B------:R-:W-:Y:S01]  /*4810*/  UMOV UR8, 0x0 ;  /* 0x0000000000087882 */ /* 0x000fe20000000000 */
[----:B------:R-:W-:Y:S01]  /*4820*/  UMOV UR9, 0x10000000 ;  /* 0x1000000000097882 */ /* 0x000fe20000000000 */
[----:B------:R-:W-:Y:S01]  /*4830*/  @!UP0 UIADD3 UR32, UPT, UPT, UR21, 0x200, URZ ;  /* 0x0000020015208890 */ /* 0x000fe2000fffe0ff */
[----:B------:R-:W-:Y:S01]  /*4840*/  @!P1 IADD3 R8, P0, PT, R16, 0x580, RZ ;  /* 0x0000058010089810 */ /* 0x000fe20007f1e0ff */
[----:B------:R-:W-:Y:S01]  /*4850*/  VOTEU.ALL UP0, P1 ;  /* 0x0000000000ff7886 */ /* 0x000fe20000800000 */
[----:B------:R-:W-:Y:S03]  /*4860*/  UPRMT UR6, UR45, 0x654, UR33 ;  /* 0x000006542d067896 */ /* 0x000fe60008000021 */
[----:B------:R-:W-:Y:S02]  /*4870*/  @!P1 IMAD.X R6, RZ, RZ, R17, P0 ;  /* 0x000000ffff069224 */ /* 0x000fe400000e0611 */
[----:B------:R-:W-:Y:S02]  /*4880*/  IMAD.U32 R10, RZ, RZ, UR5 ;  /* 0x00000005ff0a7e24 */ /* 0x000fe4000f8e00ff */
[----:B------:R-:W-:Y:S03]  /*4890*/  IMAD.U32 R11, RZ, RZ, UR4 ;  /* 0x00000004ff0b7e24 */ /* 0x000fe6000f8e00ff */
[----:B------:R-:W-:Y:S02]  /*48a0*/  @!P1 R2UR UR4, R10 ;  /* 0x000000000a0492ca */ /* 0x000fe400000e0000 */
[----:B------:R-:W-:Y:S11]  /*48b0*/  @!P1 R2UR UR5, R11 ;  /* 0x000000000b0592ca */ /* 0x000ff600000e0000 */
[----:B------:R-:W-:Y:S02]  /*48c0*/  @!UPT UIADD3 URZ, UPT, UPT, URZ, URZ, URZ ;  /* 0x000000fffffff290 */ /* 0x000fe4000fffe0ff */
[----:B------:R1:W-:Y:S01]  /*48d0*/  @!UP0 UTMALDG.3D [UR32], [UR4], desc[UR8] ;  /* 0x00000820040085b4 */ /* 0x0003e20008011000 */
[----:B------:R1:W-:Y:S01]  /*48e0*/  @!P1 SYNCS.ARRIVE.TRANS64.RED.A0TR RZ, [UR21+0x30], R0 ;  /* 0x00003000ffff99a7 */ /* 0x0003e20008300415 */
[----:B------:R-:W-:Y:S01]  /*48f0*/  SYNCS.ARRIVE.TRANS64.RED.A1T0 RZ, [UR6], RZ ;  /* 0x000000ffffff79a7 */ /* 0x000fe20008100406 */
[----:B------:R-:W2:Y:S02]  /*4900*/  SYNCS.PHASECHK.TRANS64.TRYWAIT P2, [UR21+0x58], R9 ;  /* 0x00005809ff0075a7 */ /* 0x000ea40008041115 */
[----:B-12---:R-:W-:Y:S05]  /*4910*/  @!P2 BRA `(.L_x_81) ;  /* 0x000000540030a947 */ /* 0x006fea0003800000 */
.L_x_161:
        /* <DEDUP_REMOVED lines=8> */
[----:B------:R-:W-:Y:S01]  /*49a0*/  @!UP0 UIADD3 UR24, UPT, UPT, UR21, 0x1200, URZ ;  /* 0x0000120015188890 */ /* 0x000fe2000fffe0ff */
[----:B------:R-:W-:Y:S01]  /*49b0*/  VOTEU.ALL UP0, P1 ;  /* 0x0000000000ff7886 */ /* 0x000fe20000800000 */
[----:B------:R-:W-:Y:S01]  /*49c0*/  UMOV UR27, UR35 ;  /* 0x00000023001b7c82 */ /* 0x000fe20008000000 */
[----:B------:R-:W-:Y:S02]  /*49d0*/  UMOV UR28, UR36 ;  /* 0x00000024001c7c82 */ /* 0x000fe40008000000 */
[----:B------:R-:W-:Y:S01]  /*49e0*/  IMAD.U32 R10, RZ, RZ, UR5 ;  /* 0x00000005ff0a7e24 */ /* 0x000fe2000f8e00ff */
[----:B------:R-:W-:Y:S01]  /*49f0*/  UPRMT UR6, UR45, 0x654, UR25 ;  /* 0x000006542d067896 */ /* 0x000fe20008000019 */
[----:B------:R-:W-:Y:S02]  /*4a00*/  IMAD.U32 R11, RZ, RZ, UR4 ;  /* 0x00000004ff0b7e24 */ /* 0x000fe4000f8e00ff */
[----:B------:R-:W-:Y:S01]  /*4a10*/  @!P1 IMAD.X R6, RZ, RZ, R17, P0 ;  /* 0x000000ffff069224 */ /* 0x000fe200000e0611 */
        /* <DEDUP_REMOVED lines=8> */
.L_x_163:
[----:B------:R-:W-:Y:S01]  /*4aa0*/  @!P1 R2UR UR5, R8 ;  /* 0x00000000080592ca */ /* 0x000fe200000e0000 */
[----:B------:R-:W-:Y:S01]  /*4ab0*/  VOTEU.ALL UP0, P1 ;  /* 0x0000000000ff7886 */ /* 0x000fe20000800000 */
[----:B------:R-:W-:Y:S01]  /*4ac0*/  @!P1 R2UR UR4, R6 ;  /* 0x00000000060492ca */ /* 0x000fe200000e0000 */
[----:B-1----:R-:W-:Y:S01]  /*4ad0*/  @!P1 IMAD.MOV.U32 R0, RZ, RZ, 0x1000 ;  /* 0x00001000ff009424 */ /* 0x002fe200078e00ff */
[----:B------:R-:W-:Y:S01]  /*4ae0*/  UMOV UR8, 0x0 ;  /* 0x0000000000087882 */ /* 0x000fe20000000000 */
[----:B------:R-:W-:Y:S01]  /*4af0*/  UMOV UR9, 0x10000000 ;  /* 0x1000000000097882 */ /* 0x000fe20000000000 */
[----:B------:R-:W-:Y:S01]  /*4b00*/  @!UP0 UIADD3 UR18, UPT, UPT, UR34, 0x80, URZ ;  /* 0x0000008022128890 */ /* 0x000fe2000fffe0ff */
[----:B------:R-:W-:Y:S01]  /*4b10*/  VIADD R14, R14, 0x1 ;  /* 0x000000010e0e7836 */ /* 0x000fe20000000000 */
[----:B------:R-:W-:Y:S01]  /*4b20*/  @!UP0 UIADD3 UR16, UPT, UPT, UR21, 0x2200, URZ ;  /* 0x0000220015108890 */ /* 0x000fe2000fffe0ff */
[----:B------:R-:W-:Y:S01]  /*4b30*/  VOTEU.ALL UP0, P1 ;  /* 0x0000000000ff7886 */ /* 0x000fe20000800000 */
[----:B------:R-:W-:Y:S01]  /*4b40*/  UMOV UR19, UR35 ;  /* 0x0000002300137c82 */ /* 0x000fe20008000000 */
[----:B------:R-:W-:Y:S02]  /*4b50*/  UMOV UR20, UR36 ;  /* 0x0000002400147c82 */ /* 0x000fe40008000000 */
[----:B------:R-:W-:Y:S01]  /*4b60*/  IMAD.U32 R10, RZ, RZ, UR5 ;  /* 0x00000005ff0a7e24 */ /* 0x000fe2000f8e00ff */
[----:B------:R-:W-:Y:S01]  /*4b70*/  UPRMT UR6, UR45, 0x654, UR17 ;  /* 0x000006542d067896 */ /* 0x000fe20008000011 */
        /* <DEDUP_REMOVED lines=9> */
.L_x_165:
[----:B------:R-:W-:Y:S01]  /*4c10*/  @!P1 IADD3 R6, P0, PT, R16, 0x580, RZ ;  /* 0x0000058010069810 */ /* 0x000fe20007f1e0ff */
[----:B------:R-:W-:Y:S01]  /*4c20*/  VOTEU.ALL UP0, P1 ;  /* 0x0000000000ff7886 */ /* 0x000fe20000800000 */
[----:B------:R-:W-:Y:S01]  /*4c30*/  UMOV UR6, 0x0 ;  /* 0x0000000000067882 */ /* 0x000fe20000000000 */
[----:B------:R-:W-:Y:S01]  /*4c40*/  UMOV UR7, 0x10000000 ;  /* 0x1000000000077882 */ /* 0x000fe20000000000 */
[----:B------:R-:W-:Y:S01]  /*4c50*/  @!P1 R2UR UR5, R6 ;  /* 0x00000000060592ca */ /* 0x000fe200000e0000 */
[----:B-1----:R-:W-:Y:S01]  /*4c60*/  @!P1 IMAD.X R0, RZ, RZ, R17, P0 ;  /* 0x000000ffff009224 */ /* 0x002fe200000e0611 */
[----:B------:R-:W-:Y:S01]  /*4c70*/  @!UP0 UIADD3 UR10, UPT, UPT, UR34, 0xc0, URZ ;  /* 0x000000c0220a8890 */ /* 0x000fe2000fffe0ff */
[----:B------:R-:W-:Y:S01]  /*4c80*/  R2UR UR18, R76 ;  /* 0x000000004c1272ca */ /* 0x000fe200000e0000 */
[----:B------:R-:W-:Y:S01]  /*4c90*/  @!UP0 UIADD3 UR8, UPT, UPT, UR21, 0x3200, URZ ;  /* 0x0000320015088890 */ /* 0x000fe2000fffe0ff */
[----:B------:R-:W-:Y:S01]  /*4ca0*/  R2UR UR16, R77 ;  /* 0x000000004d1072ca */ /* 0x000fe200000e0000 */
[----:B------:R-:W-:Y:S01]  /*4cb0*/  @!UP0 UIADD3 UR9, UPT, UPT, UR21, 0x48, URZ ;  /* 0x0000004815098890 */ /* 0x000fe2000fffe0ff */
[----:B------:R-:W-:Y:S01]  /*4cc0*/  @!P1 R2UR UR4, R0 ;  /* 0x00000000000492ca */ /* 0x000fe200000e0000 */
[----:B------:R-:W-:Y:S01]  /*4cd0*/  VOTEU.ALL UP0, P1 ;  /* 0x0000000000ff7886 */ /* 0x000fe20000800000 */
[----:B------:R-:W-:Y:S01]  /*4ce0*/  UMOV UR11, UR35 ;  /* 0x00000023000b7c82 */ /* 0x000fe20008000000 */
[----:B------:R-:W-:Y:S01]  /*4cf0*/  UMOV UR12, UR36 ;  /* 0x00000024000c7c82 */ /* 0x000fe20008000000 */
[C---:B------:R-:W-:Y:S01]  /*4d00*/  ISETP.NE.AND P0, PT, R14.reuse, 0x2, PT ;  /* 0x000000020e00780c */ /* 0x040fe20003f05270 */
[----:B------:R-:W-:Y:S01]  /*4d10*/  UPLOP3.LUT UP3, UPT, UPT, UPT, UPT, 0x80, 0x8 ;  /* 0x000000000008789c */ /* 0x000fe20003f6f070 */
[----:B------:R-:W-:Y:S01]  /*4d20*/  IMAD.U32 R8, RZ, RZ, UR5 ;  /* 0x00000005ff087e24 */ /* 0x000fe2000f8e00ff */
[----:B------:R-:W-:Y:S01]  /*4d30*/  LOP3.LUT R15, R15, 0x1, RZ, 0x3c, !PT ;  /* 0x000000010f0f7812 */ /* 0x000fe200078e3cff */
[----:B------:R-:W-:Y:S01]  /*4d40*/  UMOV UR36, UR29 ;  /* 0x0000001d00247c82 */ /* 0x000fe20008000000 */
[----:B------:R-:W-:Y:S01]  /*4d50*/  SEL R0, RZ, 0x1, P0 ;  /* 0x00000001ff007807 */ /* 0x000fe20000000000 */
[----:B------:R-:W-:Y:S01]  /*4d60*/  UIADD3 UR20, UPT, UPT, UR13, UR18, URZ ;  /* 0x000000120d147290 */ /* 0x000fe2000fffe0ff */
[----:B------:R-:W-:Y:S01]  /*4d70*/  SEL R14, R14, RZ, P0 ;  /* 0x000000ff0e0e7207 */ /* 0x000fe20000000000 */
[----:B------:R-:W-:Y:S01]  /*4d80*/  UIADD3 UR16, UPT, UPT, UR14, UR16, URZ ;  /* 0x000000100e107290 */ /* 0x000fe2000fffe0ff */
[----:B------:R-:W-:Y:S01]  /*4d90*/  IMAD.U32 R9, RZ, RZ, UR4 ;  /* 0x00000004ff097e24 */ /* 0x000fe2000f8e00ff */
[----:B------:R-:W-:Y:S02]  /*4da0*/  @!P1 R2UR UR4, R8 ;  /* 0x00000000080492ca */ /* 0x000fe400000e0000 */
[----:B------:R-:W-:Y:S02]  /*4db0*/  LOP3.LUT R13, R13, R0, RZ, 0x3c, !PT ;  /* 0x000000000d0d7212 */ /* 0x000fe400078e3cff */
[----:B------:R-:W-:Y:S11]  /*4dc0*/  @!P1 R2UR UR5, R9 ;  /* 0x00000000090592ca */ /* 0x000ff600000e0000 */
[----:B------:R-:W-:Y:S02]  /*4dd0*/  @!UPT UIADD3 URZ, UPT, UPT, URZ, URZ, URZ ;  /* 0x000000fffffff290 */ /* 0x000fe4000fffe0ff */
[----:B------:R2:W-:Y:S01]  /*4de0*/  @!UP0 UTMALDG.3D [UR8], [UR4], desc[UR6] ;  /* 0x00000608040085b4 */ /* 0x0005e20008011000 */
[----:B------:R2:W-:Y:S01]  /*4df0*/  @!P1 SYNCS.ARRIVE.TRANS64.RED.A0TR RZ, [UR21+0x48], R7 ;  /* 0x00004807ffff99a7 */ /* 0x0005e20008300415 */
[----:B------:R-:W-:Y:S01]  /*4e00*/  SYNCS.ARRIVE.TRANS64.RED.A1T0 RZ, [UR37], RZ ;  /* 0x000000ffffff79a7 */ /* 0x000fe20008100425 */
[----:B------:R-:W-:Y:S05]  /*4e10*/  BRA.U UP1, `(.L_x_84) ;  /* 0xfffffff101647547 */ /* 0x000fea000b83ffff */
[----:B------:R-:W-:-:S04]  /*4e20*/  SHF.L.U32 R2, R15, 0x1f, RZ ;  /* 0x0000001f0f027819 */ /* 0x000fc800000006ff */
[----:B------:R-:W1:Y:S02]  /*4e30*/  SYNCS.PHASECHK.TRANS64.TRYWAIT P0, [UR21+0x50], R2 ;  /* 0x00005002ff0075a7 */ /* 0x000e640008001115 */
[----:B-1----:R-:W-:Y:S05]  /*4e40*/  @!P0 BRA `(.L_x_85) ;  /* 0x00000050002c8947 */ /* 0x002fea0003800000 */
.L_x_167:
[----:B------:R-:W3:Y:S02]  /*4e50*/  SYNCS.PHASECHK.TRANS64.TRYWAIT P0, [UR21+0x58], R2 ;  /* 0x00005802ff0075a7 */ /* 0x000ee40008001115 */
[----:B---3--:R-:W-:Y:S05]  /*4e60*/  @!P0 BRA `(.L_x_86) ;  /* 0x00000050003c8947 */ /* 0x008fea0003800000 */
.L_x_169:
[----:B------:R-:W3:Y:S02]  /*4e70*/  SYNCS.PHASECHK.TRANS64.TRYWAIT P0, [UR21+0x60], R2 ;  /* 0x00006002ff0075a7 */ /* 0x000ee40008001115 */
[----:B---3--:R-:W-:Y:S05]  /*4e80*/  @!P0 BRA `(.L_x_87) ;  /* 0x00000050004c8947 */ /* 0x008fea0003800000 */
.L_x_171:
[----:B-1----:R-:W-:-:S07]  /*4e90*/  MOV R0, UR21 ;  /* 0x0000001500007c02 */ /* 0x002fce0008000f00 */
.L_x_88:
[----:B-1----:R-:W-:-:S04]  /*4ea0*/  SHF.L.U32 R2, R15, 0x1f, RZ ;  /* 0x0000001f0f027819 */ /* 0x002fc800000006ff */
[----:B------:R1:W3:Y:S03]  /*4eb0*/  SYNCS.PHASECHK.TRANS64.TRYWAIT P0, [R0+URZ+0x68], R2 ;  /* 0x00006802000075a7 */ /* 0x0002e600080011ff */
[----:B---3--:R-:W-:Y:S05]  /*4ec0*/  @!P0 NANOSLEEP.SYNCS 0x989680 ;  /* 0x009896800000895d */ /* 0x008fea0003900000 */
[----:B------:R-:W3:Y:S02]  /*4ed0*/  @!P0 SYNCS.PHASECHK.TRANS64 P0, [R0+URZ+0x68], R2 ;  /* 0x00006802000085a7 */ /* 0x000ee400080010ff */
[----:B--23--:R-:W-:Y:S05]  /*4ee0*/  @P0 EXIT ;  /* 0x000000000000094d */ /* 0x00cfea0003800000 */
[----:B------:R-:W-:Y:S05]  /*4ef0*/  BRA `(.L_x_88) ;  /* 0xfffffffc00e87947 */ /* 0x000fea000383ffff */
.L_x_73:
[----:B------:R-:W-:-:S06]  /*4f00*/  UISETP.GE.AND UP0, UPT, UR17, 0x4, UPT ;  /* 0x000000041100788c */ /* 0x000fcc000bf06270 */
[----:B------:R-:W-:-:S13]  /*4f10*/  PLOP3.LUT P0, PT, PT, PT, UP0, 0x80, 0x8 ;  /* 0x000000000008781c */ /* 0x000fda0003f0f008 */
[----:B------:R-:W-:Y:S05]  /*4f20*/  @!P0 EXIT ;  /* 0x000000000000894d */ /* 0x000fea0003800000 */
[----:B------:R-:W-:Y:S01]  /*4f30*/  BAR.SYNC.DEFER_BLOCKING 0x6, 0xa0 ;  /* 0x0182800000007b1d */ /* 0x000fe20000010000 */
[C---:B------:R-:W-:Y:S01]  /*4f40*/  IMAD.SHL.U32 R7, R85.reuse, 0x40, RZ ;  /* 0x0000004055077824 */ /* 0x040fe200078e00ff */
[C---:B------:R-:W-:Y:S01]  /*4f50*/  LOP3.LUT R87, R85.reuse, 0x60, RZ, 0xc0, !PT ;  /* 0x0000006055577812 */ /* 0x040fe200078ec0ff */
[C---:B------:R-:W-:Y:S02]  /*4f60*/  IMAD.SHL.U32 R4, R85.reuse, 0x20, RZ ;  /* 0x0000002055047824 */ /* 0x040fe400078e00ff */
[----:B------:R-:W-:Y:S02]  /*4f70*/  HFMA2 R36, -RZ, RZ, 0, 0 ;  /* 0x00000000ff247431 */ /* 0x000fe400000001ff */
[----:B------:R-:W-:Y:S01]  /*4f80*/  IMAD.SHL.U32 R5, R85, 0x8, RZ ;  /* 0x0000000855057824 */ /* 0x000fe200078e00ff */
[----:B------:R-:W-:Y:S01]  /*4f90*/  UMOV UR44, 0x400 ;  /* 0x00000400002c7882 */ /* 0x000fe20000000000 */
[----:B------:R-:W1:Y:S01]  /*4fa0*/  LDC.64 R72, c[0x0][0x8b0] ;  /* 0x00022c00ff487b82 */ /* 0x000e620000000a00 */
[----:B------:R-:W-:Y:S01]  /*4fb0*/  ULEA UR44, UR45, UR44, 0x18 ;  /* 0x0000002c2d2c7291 */ /* 0x000fe2000f8ec0ff */
[----:B------:R-:W-:Y:S01]  /*4fc0*/  LOP3.LUT R6, R7, 0x180, RZ, 0xc0, !PT ;  /* 0x0000018007067812 */ /* 0x000fe200078ec0ff */
[C---:B------:R-:W-:Y:S01]  /*4fd0*/  IMAD.U32 R37, R85.reuse, 0x10000, RZ ;  /* 0x0001000055257824 */ /* 0x040fe200078e00ff */
[----:B------:R-:W-:Y:S01]  /*4fe0*/  LOP3.LUT R4, R4, 0xc00, RZ, 0xc0, !PT ;  /* 0x00000c0004047812 */ /* 0x000fe200078ec0ff */
[----:B------:R-:W-:Y:S01]  /*4ff0*/  UIADD3 UR4, UPT, UPT, UR44, 0x4200, URZ ;  /* 0x000042002c047890 */ /* 0x000fe2000fffe0ff */
[----:B------:R-:W-:Y:S01]  /*5000*/  LOP3.LUT R5, R6, 0x30, R5, 0xf8, !PT ;  /* 0x0000003006057812 */ /* 0x000fe200078ef805 */
[----:B------:R-:W-:Y:S01]  /*5010*/  IMAD.SHL.U32 R6, R85, 0x2, RZ ;  /* 0x0000000255067824 */ /* 0x000fe200078e00ff */
[----:B------:R-:W2:Y:S01]  /*5020*/  LDC.64 R70, c[0x0][0x8a8] ;  /* 0x00022a00ff467b82 */ /* 0x000ea20000000a00 */
[----:B------:R-:W-:Y:S01]  /*5030*/  LOP3.LUT R4, R4, 0x40, R7, 0xf8, !PT ;  /* 0x0000004004047812 */ /* 0x000fe200078ef807 */
[----:B------:R-:W-:Y:S01]  /*5040*/  UIADD3 UR5, UPT, UPT, UR44, 0x200, URZ ;  /* 0x000002002c057890 */ /* 0x000fe2000fffe0ff */
[----:B------:R-:W-:Y:S01]  /*5050*/  LOP3.LUT R37, R37, 0x600000, RZ, 0xc0, !PT ;  /* 0x0060000025257812 */ /* 0x000fe200078ec0ff */
[----:B------:R-:W-:Y:S01]  /*5060*/  IMAD.MOV.U32 R84, RZ, RZ, RZ ;  /* 0x000000ffff547224 */ /* 0x000fe200078e00ff */
[----:B------:R-:W-:Y:S01]  /*5070*/  LOP3.LUT R85, R85, 0x2, RZ, 0xc0, !PT ;  /* 0x0000000255557812 */ /* 0x000fe200078ec0ff */
[----:B------:R-:W-:Y:S01]  /*5080*/  IMAD.MOV.U32 R79, RZ, RZ, RZ ;  /* 0x000000ffff4f7224 */ /* 0x000fe200078e00ff */
[----:B------:R-:W-:-:S02]  /*5090*/  LOP3.LUT R5, R5, 0x20, R6, 0x78, !PT ;  /* 0x0000002005057812 */ /* 0x000fc400078e7806 */
[----:B------:R-:W-:Y:S01]  /*50a0*/  CS2R R82, SRZ ;  /* 0x0000000000527805 */ /* 0x000fe2000001ff00 */
[----:B------:R-:W3:Y:S01]  /*50b0*/  LDS R0, [UR44+0x130] ;  /* 0x0001302cff007984 */ /* 0x000ee20008000800 */
[----:B------:R-:W-:Y:S01]  /*50c0*/  LOP3.LUT R4, R4, 0x200, R7, 0xf8, !PT ;  /* 0x0000020004047812 */ /* 0x000fe200078ef807 */
[----:B------:R-:W-:Y:S01]  /*50d0*/  IMAD.U32 R88, RZ, RZ, UR5 ;  /* 0x00000005ff587e24 */ /* 0x000fe2000f8e00ff */
[----:B------:R-:W-:Y:S01]  /*50e0*/  MOV R81, RZ ;  /* 0x000000ff00517202 */ /* 0x000fe20000000f00 */
[----:B------:R-:W-:Y:S01]  /*50f0*/  IMAD.MOV R80, RZ, RZ, -R85 ;  /* 0x000000ffff507224 */ /* 0x000fe200078e0a55 */
[----:B------:R-:W-:Y:S01]  /*5100*/  LOP3.LUT R69, R4, R5, RZ, 0xfc, !PT ;  /* 0x0000000504457212 */ /* 0x000fe200078efcff */
[----:B------:R-:W-:Y:S01]  /*5110*/  IMAD.U32 R86, RZ, RZ, UR4 ;  /* 0x00000004ff567e24 */ /* 0x000fe2000f8e00ff */
[----:B------:R-:W4:Y:S01]  /*5120*/  LDCU UR58, c[0x0][0x370] ;  /* 0x00006e00ff3a77ac */ /* 0x000f220008000800 */
[----:B------:R-:W1:Y:S01]  /*5130*/  LDCU.64 UR62, c[0x0][0x348] ;  /* 0x00006900ff3e77ac */ /* 0x000e620008000a00 */
[----:B------:R-:W1:Y:S01]  /*5140*/  LDCU UR43, c[0x0][0xb0c] ;  /* 0x00016180ff2b77ac */ /* 0x000e620008000800 */
[----:B------:R-:W1:Y:S01]  /*5150*/  LDCU UR39, c[0x0][0xb30] ;  /* 0x00016600ff2777ac */ /* 0x000e620008000800 */
[----:B------:R-:W1:Y:S01]  /*5160*/  LDCU.64 UR56, c[0x0][0x888] ;  /* 0x00011100ff3877ac */ /* 0x000e620008000a00 */
[----:B------:R-:W1:Y:S01]  /*5170*/  LDCU.64 UR40, c[0x0][0xb28] ;  /* 0x00016500ff2877ac */ /* 0x000e620008000a00 */
[----:B------:R-:W1:Y:S01]  /*5180*/  LDCU.64 UR60, c[0x0][0x890] ;  /* 0x00011200ff3c77ac */ /* 0x000e620008000a00 */
[----:B------:R-:W1:Y:S01]  /*5190*/  LDCU.128 UR52, c[0x0][0xb10] ;  /* 0x00016200ff3477ac */ /* 0x000e620008000c00 */
[----:B------:R-:W1:Y:S02]  /*51a0*/  LDCU UR47, c[0x0][0x374] ;  /* 0x00006e80ff2f77ac */ /* 0x000e640008000800 */
[----:B-1234-:R-:W-:-:S07]  /*51b0*/  IMAD.IADD R37, R0, 0x1, R37 ;  /* 0x0000000100257824 */ /* 0x01efce00078e0225 */
.L_x_130:
[----:B------:R-:W-:Y:S02]  /*51c0*/  LEA R3, R79, UR44, 0x3 ;  /* 0x0000002c4f037c11 */ /* 0x000fe4000f8e18ff */
[----:B------:R-:W-:Y:S02]  /*51d0*/  SHF.L.U32 R0, R83, 0x1f, RZ ;  /* 0x0000001f53007819 */ /* 0x000fe400000006ff */
[----:B-1----:R-:W-:Y:S02]  /*51e0*/  LEA R4, R79, UR44, 0x4 ;  /* 0x0000002c4f047c11 */ /* 0x002fe4000f8e20ff */
[----:B------:R-:W1:Y:S02]  /*51f0*/  SYNCS.PHASECHK.TRANS64.TRYWAIT P0, [R3+URZ+0x80], R0 ;  /* 0x00008000030075a7 */ /* 0x000e6400080011ff */
[----:B-1----:R-:W-:Y:S05]  /*5200*/  @!P0 BRA `(.L_x_89) ;  /* 0x0000004c00848947 */ /* 0x002fea0003800000 */
.L_x_172:
        /* <DEDUP_REMOVED lines=8> */
[----:B--2---:R-:W-:Y:S11]  /*5290*/  LOP3.LUT P0, RZ, R6, 0x1, RZ, 0xc0, !PT ;  /* 0x0000000106ff7812 */ /* 0x004ff6000780c0ff */
[----:B------:R-:W-:Y:S02]  /*52a0*/  @!UPT UIADD3 URZ, UPT, UPT, URZ, URZ, URZ ;  /* 0x000000fffffff290 */ /* 0x000fe4000fffe0ff */
[----:B---3--:R-:W-:Y:S01]  /*52b0*/  VOTEU.ANY UP1, P0 ;  /* 0x0000000000ff7886 */ /* 0x008fe20000020100 */
[----:B------:R-:W-:Y:S01]  /*52c0*/  PLOP3.LUT P0, PT, PT, PT, UP1, 0x80, 0x8 ;  /* 0x000000000008781c */ /* 0x000fe20003f0f018 */
[----:B------:R-:W-:Y:S11]  /*52d0*/  UP2UR UR46, UPR, URZ, 0x2 ;  /* 0x00000002ff2e7883 */ /* 0x000ff60008000000 */
[----:B------:R-:W-:Y:S01]  /*52e0*/  @!UPT UIADD3 URZ, UPT, UPT, URZ, URZ, URZ ;  /* 0x000000fffffff290 */ /* 0x000fe2000fffe0ff */
[----:B-1----:R-:W-:Y:S02]  /*52f0*/  @P0 SHF.R.U32.HI R0, RZ, 0x10, R5 ;  /* 0x00000010ff000819 */ /* 0x002fe40000011605 */
        /* <DEDUP_REMOVED lines=12> */
[----:B------:R-:W2:Y:S01]  /*53c0*/  LDCU UR12, c[0x0][0xb20] ;  /* 0x00016400ff0c77ac */ /* 0x000ea20008000800 */
[----:B------:R-:W-:Y:S02]  /*53d0*/  UIMAD.WIDE.U32 UR4, UR47, UR55, URZ ;  /* 0x000000372f0472a5 */ /* 0x000fe4000f8e00ff */
[----:B------:R-:W-:Y:S02]  /*53e0*/  UIMAD.WIDE.U32 UR6, UR58, UR52, URZ ;  /* 0x000000343a0672a5 */ /* 0x000fe4000f8e00ff */
[----:B------:R-:W-:Y:S02]  /*53f0*/  UISETP.NE.AND UP0, UPT, UR54, 0x1, UPT ;  /* 0x000000013600788c */ /* 0x000fe4000bf05270 */
[----:B------:R-:W-:Y:S02]  /*5400*/  UIMAD.WIDE.U32 UR8, UR37, UR55, URZ ;  /* 0x00000037250872a5 */ /* 0x000fe4000f8e00ff */
[----:B------:R-:W-:Y:S02]  /*5410*/  UIMAD.WIDE.U32 UR10, UR38, UR52, URZ ;  /* 0x00000034260a72a5 */ /* 0x000fe4000f8e00ff */
[----:B------:R-:W-:Y:S02]  /*5420*/  UISETP.NE.AND UP1, UPT, UR43, 0x1, UPT ;  /* 0x000000012b00788c */ /* 0x000fe4000bf25270 */
[----:B------:R-:W-:Y:S01]  /*5430*/  UISETP.NE.AND UP2, UPT, UR42, 0x1, UPT ;  /* 0x000000012a00788c */ /* 0x000fe2000bf45270 */
[----:B------:R-:W-:Y:S02]  /*5440*/  UMOV UR4, UR5 ;  /* 0x0000000500047c82 */ /* 0x000fe40008000000 */
[----:B--2---:R-:W-:Y:S03]  /*5450*/  USHF.R.U32.HI UR5, URZ, UR12, UR4 ;  /* 0x0000000cff057299 */ /* 0x004fe60008011604 */
[----:B------:R-:W-:Y:S02]  /*5460*/  UMOV UR4, UR7 ;  /* 0x0000000700047c82 */ /* 0x000fe40008000000 */
[----:B------:R-:W-:Y:S02]  /*5470*/  USHF.R.U32.HI UR7, URZ, UR53, UR4 ;  /* 0x00000035ff077299 */ /* 0x000fe40008011604 */
[----:B------:R-:W-:Y:S02]  /*5480*/  USEL UR4, UR47, UR5, !UP0 ;  /* 0x000000052f047287 */ /* 0x000fe4000c000000 */
[----:B------:R-:W-:Y:S01]  /*5490*/  USEL UR7, UR58, UR7, !UP1 ;  /* 0x000000073a077287 */ /* 0x000fe2000c800000 */
[----:B------:R-:W-:Y:S01]  /*54a0*/  UMOV UR5, UR9 ;  /* 0x0000000900057c82 */ /* 0x000fe20008000000 */
[----:B------:R-:W-:Y:S02]  /*54b0*/  UIMAD.WIDE.U32 UR8, UR4, UR40, URZ ;  /* 0x00000028040872a5 */ /* 0x000fe4000f8e00ff */
[----:B------:R-:W-:Y:S03]  /*54c0*/  USHF.R.U32.HI UR6, URZ, UR12, UR5 ;  /* 0x0000000cff067299 */ /* 0x000fe60008011605 */
[----:B------:R-:W-:Y:S01]  /*54d0*/  UMOV UR5, UR11 ;  /* 0x0000000b00057c82 */ /* 0x000fe20008000000 */
[----:B------:R-:W-:Y:S02]  /*54e0*/  UIMAD.WIDE.U32 UR10, UR7, UR40, URZ ;  /* 0x00000028070a72a5 */ /* 0x000fe4000f8e00ff */
[----:B------:R-:W-:Y:S02]  /*54f0*/  USHF.R.U32.HI UR12, URZ, UR53, UR5 ;  /* 0x00000035ff0c7299 */ /* 0x000fe40008011605 */
[----:B------:R-:W-:Y:S01]  /*5500*/  USEL UR6, UR37, UR6, !UP0 ;  /* 0x0000000625067287 */ /* 0x000fe2000c000000 */
[----:B------:R-:W-:Y:S02]  /*5510*/  UMOV UR5, UR9 ;  /* 0x0000000900057c82 */ /* 0x000fe40008000000 */
[----:B------:R-:W-:Y:S01]  /*5520*/  UMOV UR10, UR11 ;  /* 0x0000000b000a7c82 */ /* 0x000fe20008000000 */
[----:B------:R-:W-:Y:S02]  /*5530*/  @UP2 USHF.R.U32.HI UR4, URZ, UR41, UR5 ;  /* 0x00000029ff042299 */ /* 0x000fe40008011605 */
[----:B------:R-:W-:Y:S02]  /*5540*/  @UP2 USHF.R.U32.HI UR7, URZ, UR41, UR10 ;  /* 0x00000029ff072299 */ /* 0x000fe4000801160a */
[----:B------:R-:W-:Y:S02]  /*5550*/  UIMAD UR4, UR42, UR4, URZ ;  /* 0x000000042a0472a4 */ /* 0x000fe4000f8e02ff */
        /* <DEDUP_REMOVED lines=8> */
[----:B------:R-:W-:Y:S02]  /*55e0*/  USEL UR11, UR6, UR4, !UP2 ;  /* 0x00000004060b7287 */ /* 0x000fe4000d000000 */
[----:B------:R-:W-:Y:S02]  /*55f0*/  UIADD3 UR8, UPT, UPT, -UR5, URZ, URZ ;  /* 0x000000ff05087290 */ /* 0x000fe4000fffe1ff */
[----:B------:R-:W-:Y:S01]  /*5600*/  UIADD3 UR10, UPT, UPT, -UR11, URZ, URZ ;  /* 0x000000ff0b0a7290 */ /* 0x000fe2000fffe1ff */
[----:B------:R-:W-:Y:S01]  /*5610*/  @!UP0 UMOV UR4, UR9 ;  /* 0x0000000900048c82 */ /* 0x000fe20008000000 */
[----:B------:R-:W-:Y:S02]  /*5620*/  UIADD3 UR9, UPT, UPT, -UR6, URZ, URZ ;  /* 0x000000ff06097290 */ /* 0x000fe4000fffe1ff */
[----:B------:R-:W-:Y:S02]  /*5630*/  @!UP0 USHF.R.U32.HI UR4, URZ, UR41, UR4 ;  /* 0x00000029ff048299 */ /* 0x000fe40008011604 */
[----:B------:R-:W-:Y:S02]  /*5640*/  UIMAD UR10, UR42, UR10, UR6 ;  /* 0x0000000a2a0a72a4 */ /* 0x000fe4000f8e0206 */
[----:B------:R-:W-:Y:S04]  /*5650*/  @!UP0 USEL UR4, UR5, UR4, !UP2 ;  /* 0x0000000405048287 */ /* 0x000fe8000d000000 */
[----:B------:R-:W-:Y:S02]  /*5660*/  @!UP0 UIMAD UR10, UR7, UR10, UR4 ;  /* 0x0000000a070a82a4 */ /* 0x000fe4000f8e0204 */
[----:B------:R-:W-:Y:S02]  /*5670*/  @!UP0 UIADD3 UR11, UPT, UPT, UR11, -UR4, URZ ;  /* 0x800000040b0b8290 */ /* 0x000fe4000fffe0ff */
[----:B------:R-:W-:Y:S02]  /*5680*/  UIMAD UR7, UR43, UR8, UR38 ;  /* 0x000000082b0772a4 */ /* 0x000fe4000f8e0226 */
[----:B------:R-:W-:Y:S02]  /*5690*/  @!UP0 UIMAD UR6, UR11, UR42, UR5 ;  /* 0x0000002a0b0682a4 */ /* 0x000fe4000f8e0205 */
[----:B------:R-:W-:Y:S01]  /*56a0*/  UIMAD UR4, UR54, UR9, UR37 ;  /* 0x00000009360472a4 */ /* 0x000fe2000f8e0225 */
[----:B------:R-:W-:Y:S02]  /*56b0*/  @!UP0 UMOV UR5, UR10 ;  /* 0x0000000a00058c82 */ /* 0x000fe40008000000 */
[----:B------:R-:W-:Y:S02]  /*56c0*/  UIMAD UR38, UR5, UR43, UR7 ;  /* 0x0000002b052672a4 */ /* 0x000fe4000f8e0207 */
[----:B------:R-:W-:Y:S11]  /*56d0*/  UIMAD UR37, UR6, UR54, UR4 ;  /* 0x00000036062572a4 */ /* 0x000ff6000f8e0204 */
[----:B------:R-:W-:Y:S01]  /*56e0*/  @!UPT UIADD3 URZ, UPT, UPT, URZ, URZ, URZ ;  /* 0x000000fffffff290 */ /* 0x000fe2000fffe0ff */
.L_x_90:
[----:B------:R-:W-:Y:S01]  /*56f0*/  UISETP.NE.AND UP0, UPT, UR39, 0x1, UPT ;  /* 0x000000012700788c */ /* 0x000fe2000bf05270 */
[----:B------:R-:W-:Y:S01]  /*5700*/  R2UR UR11, R88 ;  /* 0x00000000580b72ca */ /* 0x000fe200000e0000 */
[----:B------:R-:W-:Y:S01]  /*5710*/  USHF.L.U32 UR50, UR16, 0x6, URZ ;  /* 0x0000000610327899 */ /* 0x000fe200080006ff */
[----:B------:R-:W-:Y:S01]  /*5720*/  IADD3 R79, PT, PT, R79, 0x1, RZ ;  /* 0x000000014f4f7810 */ /* 0x000fe20007ffe0ff */
[----:B------:R-:W-:Y:S07]  /*5730*/  USHF.L.U32 UR49, UR20, 0x8, URZ ;  /* 0x0000000814317899 */ /* 0x000fee00080006ff */
[----:B------:R-:W2:Y:S01]  /*5740*/  @!UP0 LDCU.128 UR12, c[0x0][0xb10] ;  /* 0x00016200ff0c87ac */ /* 0x000ea20008000c00 */
[----:B------:R-:W3:Y:S01]  /*5750*/  @!UP0 LDCU UR5, c[0x0][0xb0c] ;  /* 0x00016180ff0587ac */ /* 0x000ee20008000800 */
[----:B------:R-:W4:Y:S01]  /*5760*/  @!UP0 LDCU UR10, c[0x0][0xb20] ;  /* 0x00016400ff0a87ac */ /* 0x000f220008000800 */
[----:B--2---:R-:W-:Y:S02]  /*5770*/  UIMAD.WIDE.U32 UR8, UR38, UR12, URZ ;  /* 0x0000000c260872a5 */ /* 0x004fe4000f8e00ff */
[----:B------:R-:W-:Y:S02]  /*5780*/  UIMAD.WIDE.U32 UR6, UR37, UR15, URZ ;  /* 0x0000000f250672a5 */ /* 0x000fe4000f8e00ff */
[----:B------:R-:W-:Y:S03]  /*5790*/  @!UP0 UISETP.NE.AND UP1, UPT, UR14, 0x1, UPT ;  /* 0x000000010e00888c */ /* 0x000fe6000bf25270 */
[----:B------:R-:W-:Y:S01]  /*57a0*/  @!UP0 UMOV UR4, UR9 ;  /* 0x0000000900048c82 */ /* 0x000fe20008000000 */
[----:B---3--:R-:W-:Y:S02]  /*57b0*/  @!UP0 UISETP.NE.AND UP2, UPT, UR5, 0x1, UPT ;  /* 0x000000010500888c */ /* 0x008fe4000bf45270 */
[----:B------:R-:W-:Y:S01]  /*57c0*/  @!UP0 USHF.R.U32.HI UR4, URZ, UR13, UR4 ;  /* 0x0000000dff048299 */ /* 0x000fe20008011604 */
[----:B------:R-:W-:Y:S02]  /*57d0*/  @!UP0 UMOV UR6, UR7 ;  /* 0x0000000700068c82 */ /* 0x000fe40008000000 */
[----:B----4-:R-:W-:Y:S02]  /*57e0*/  @!UP0 USHF.R.U32.HI UR6, URZ, UR10, UR6 ;  /* 0x0000000aff068299 */ /* 0x010fe40008011606 */
[----:B------:R-:W-:Y:S02]  /*57f0*/  @!UP0 USEL UR7, UR38, UR4, !UP2 ;  /* 0x0000000426078287 */ /* 0x000fe4000d000000 */
[----:B------:R-:W-:Y:S04]  /*5800*/  @!UP0 USEL UR6, UR37, UR6, !UP1 ;  /* 0x0000000625068287 */ /* 0x000fe8000c800000 */
[----:B------:R-:W-:Y:S02]  /*5810*/  @!UP0 UIADD3 UR4, UPT, UPT, -UR7, UR6, URZ ;  /* 0x0000000607048290 */ /* 0x000fe4000fffe1ff */
[----:B------:R-:W-:Y:S02]  /*5820*/  @!UP0 UIADD3 UR6, UPT, UPT, UR7, -UR6, URZ ;  /* 0x8000000607068290 */ /* 0x000fe4000fffe0ff */
[----:B------:R-:W-:Y:S02]  /*5830*/  @!UP0 UIMAD UR38, UR4, UR5, UR38 ;  /* 0x00000005042682a4 */ /* 0x000fe4000f8e0226 */
[----:B------:R-:W-:Y:S02]  /*5840*/  @!UP0 UIMAD UR37, UR6, UR14, UR37 ;  /* 0x0000000e062582a4 */ /* 0x000fe4000f8e0225 */
[----:B------:R-:W-:Y:S09]  /*5850*/  ULOP3.LUT UP0, URZ, UR11, 0x1b0, URZ, 0xc0, !UPT ;  /* 0x000001b00bff7892 */ /* 0x000ff2000f80c0ff */
[----:B------:R-:W-:Y:S05]  /*5860*/  BRA.U !UP0, `(.L_x_91) ;  /* 0x0000000108407547 */ /* 0x000fea000b800000 */
[----:B------:R-:W2:Y:S01]  /*5870*/  LDCU.64 UR8, c[0x4][0x88] ;  /* 0x01001100ff0877ac */ /* 0x000ea20008000a00 */
[----:B------:R-:W-:Y:S01]  /*5880*/  MOV R3, 0x0 ;  /* 0x0000000000037802 */ /* 0x000fe20000000f00 */
[----:B------:R-:W-:Y:S02]  /*5890*/  HFMA2 R12, -RZ, RZ, 0, 5.9604644775390625e-08 ;  /* 0x00000001ff0c7431 */ /* 0x000fe400000001ff */
[----:B------:R-:W-:Y:S02]  /*58a0*/  IMAD.MOV.U32 R8, RZ, RZ, 0x70 ;  /* 0x00000070ff087424 */ /* 0x000fe400078e00ff */
[----:B------:R-:W-:Y:S01]  /*58b0*/  IMAD.MOV.U32 R13, RZ, RZ, RZ ;  /* 0x000000ffff0d7224 */ /* 0x000fe200078e00ff */
[----:B------:R-:W3:Y:S01]  /*58c0*/  LDCU.64 UR6, c[0x4][0x90] ;  /* 0x01001200ff0677ac */ /* 0x000ee20008000a00 */
[----:B------:R-:W4:Y:S01]  /*58d0*/  LDC.64 R2, c[0x4][R3] ;  /* 0x0100000003027b82 */ /* 0x000f220000000a00 */
[----:B------:R-:W1:Y:S01]  /*58e0*/  LDCU.64 UR4, c[0x4][0x8] ;  /* 0x01000100ff0477ac */ /* 0x000e620008000a00 */
[----:B--2---:R-:W-:Y:S01]  /*58f0*/  MOV R5, UR9 ;  /* 0x0000000900057c02 */ /* 0x004fe20008000f00 */
[----:B------:R-:W-:Y:S01]  /*5900*/  IMAD.U32 R4, RZ, RZ, UR8 ;  /* 0x00000008ff047e24 */ /* 0x000fe2000f8e00ff */
[----:B---3--:R-:W-:Y:S01]  /*5910*/  MOV R7, UR7 ;  /* 0x0000000700077c02 */ /* 0x008fe20008000f00 */
[----:B------:R-:W-:Y:S01]  /*5920*/  IMAD.U32 R6, RZ, RZ, UR6 ;  /* 0x00000006ff067e24 */ /* 0x000fe2000f8e00ff */
[----:B-1----:R-:W-:Y:S01]  /*5930*/  MOV R11, UR5 ;  /* 0x00000005000b7c02 */ /* 0x002fe20008000f00 */
[----:B------:R-:W-:Y:S02]  /*5940*/  IMAD.U32 R10, RZ, RZ, UR4 ;  /* 0x00000004ff0a7e24 */ /* 0x000fe4000f8e00ff */
[----:B------:R-:W-:Y:S07]  /*5950*/  LEPC R20, `(.L_x_91) ;  /* 0x000000001014794e */ /* 0x000fee0000000000 */
[----:B----45:R-:W-:Y:S05]  /*5960*/  CALL.ABS.NOINC R2 ;  /* 0x0000000002007343 */ /* 0x030fea0003c00000 */
.L_x_91:
[----:B------:R-:W-:Y:S01]  /*5970*/  LOP3.LUT P0, RZ, R86, 0x1b0, RZ, 0xc0, !PT ;  /* 0x000001b056ff7812 */ /* 0x000fe2000780c0ff */
[----:B------:R-:W-:Y:S11]  /*5980*/  BSSY.RECONVERGENT B6, `(.L_x_92) ;  /* 0x0000013000067945 */ /* 0x000ff60003800200 */
[----:B------:R-:W-:Y:S01]  /*5990*/  @!UPT UIADD3 URZ, UPT, UPT, URZ, URZ, URZ ;  /* 0x000000fffffff290 */ /* 0x000fe2000fffe0ff */
[----:B------:R-:W-:Y:S05]  /*59a0*/  @!P0 BRA `(.L_x_93) ;  /* 0x0000000000408947 */ /* 0x000fea0003800000 */
        /* <DEDUP_REMOVED lines=16> */
.L_x_93:
[----:B------:R-:W-:Y:S05]  /*5ab0*/  BSYNC.RECONVERGENT B6 ;  /* 0x0000000000067941 */ /* 0x000fea0003800200 */
.L_x_92:
[----:B------:R-:W-:Y:S01]  /*5ac0*/  R2UR UR4, R78 ;  /* 0x000000004e0472ca */ /* 0x000fe200000e0000 */
[----:B------:R-:W-:Y:S01]  /*5ad0*/  UISETP.NE.U32.AND UP0, UPT, UR60, URZ, UPT ;  /* 0x000000ff3c00728c */ /* 0x000fe2000bf05070 */
[----:B------:R-:W-:Y:S02]  /*5ae0*/  ISETP.NE.U32.AND P4, PT, R72, RZ, PT ;  /* 0x000000ff4800720c */ /* 0x000fe40003f85070 */
[----:B------:R-:W-:Y:S01]  /*5af0*/  ISETP.NE.U32.AND P2, PT, RZ, UR56, PT ;  /* 0x00000038ff007c0c */ /* 0x000fe2000bf45070 */
[----:B------:R-:W-:Y:S01]  /*5b00*/  UISETP.NE.AND.EX UP1, UPT, UR61, URZ, UPT, UP0 ;  /* 0x000000ff3d00728c */ /* 0x000fe2000bf25300 */
[----:B------:R-:W-:Y:S01]  /*5b10*/  ISETP.NE.AND.EX P4, PT, R73, RZ, PT, P4 ;  /* 0x000000ff4900720c */ /* 0x000fe20003f85340 */
[----:B------:R-:W-:Y:S01]  /*5b20*/  UPLOP3.LUT UP0, UPT, UPT, UPT, UPT, 0x40, 0x4 ;  /* 0x000000000004789c */ /* 0x000fe20003f0e870 */
[----:B------:R-:W-:Y:S05]  /*5b30*/  ISETP.NE.AND.EX P2, PT, RZ, UR57, PT, P2 ;  /* 0x00000039ff007c0c */ /* 0x000fea000bf45320 */
[----:B------:R-:W-:Y:S06]  /*5b40*/  UISETP.NE.AND UP2, UPT, UR4, URZ, UPT ;  /* 0x000000ff0400728c */ /* 0x000fec000bf45270 */
[----:B------:R-:W-:Y:S05]  /*5b50*/  PLOP3.LUT P1, PT, PT, PT, UP2, 0x80, 0x8 ;  /* 0x000000000008781c */ /* 0x000fea0003f2f028 */
[----:B------:R-:W-:Y:S06]  /*5b60*/  @UP2 UPLOP3.LUT UP0, UPT, UPT, UPT, UP1, 0x80, 0x8 ;  /* 0x000000000008289c */ /* 0x000fec0003f0f010 */
[----:B------:R-:W-:Y:S01]  /*5b70*/  PLOP3.LUT P0, PT, PT, PT, UP0, 0x80, 0x8 ;  /* 0x000000000008781c */ /* 0x000fe20003f0f008 */
[----:B------:R-:W-:Y:S01]  /*5b80*/  @!UPT UIADD3 URZ, UPT, UPT, URZ, URZ, URZ ;  /* 0x000000fffffff290 */ /* 0x000fe2000fffe0ff */
[----:B------:R-:W-:Y:S11]  /*5b90*/  BRA.U !UP1, `(.L_x_94) ;  /* 0x00000001093c7547 */ /* 0x000ff6000b800000 */
[----:B------:R-:W-:Y:S01]  /*5ba0*/  UISETP.NE.U32.AND UP0, UPT, UR56, URZ, UPT ;  /* 0x000000ff3800728c */ /* 0x000fe2000bf05070 */
[----:B-1----:R-:W-:Y:S01]  /*5bb0*/  HFMA2 R0, -RZ, RZ, 0, 5.9604644775390625e-08 ;  /* 0x00000001ff007431 */ /* 0x002fe200000001ff */
[----:B------:R-:W1:Y:S01]  /*5bc0*/  LDCU.64 UR8, c[0x0][0x358] ;  /* 0x00006b00ff0877ac */ /* 0x000e620008000a00 */
[----:B------:R-:W-:Y:S01]  /*5bd0*/  IMAD.MOV.U32 R74, RZ, RZ, 0x1 ;  /* 0x00000001ff4a7424 */ /* 0x000fe200078e00ff */
[----:B------:R-:W-:Y:S06]  /*5be0*/  UISETP.NE.AND.EX UP0, UPT, UR57, URZ, UPT, UP0 ;  /* 0x000000ff3900728c */ /* 0x000fec000bf05300 */
[----:B------:R-:W-:Y:S05]  /*5bf0*/  PLOP3.LUT P3, PT, PT, PT, UP0, 0x80, 0x8 ;  /* 0x000000000008781c */ /* 0x000fea0003f6f008 */
[----:B------:R-:W2:Y:S01]  /*5c00*/  @UP0 LDCU.64 UR4, c[0x0][0x888] ;  /* 0x00011100ff0407ac */ /* 0x000ea20008000a00 */
[----:B------:R-:W-:Y:S07]  /*5c10*/  @UP0 UIMAD UR6, UR36, UR60, URZ ;  /* 0x0000003c240602a4 */ /* 0x000fee000f8e02ff */
[----:B------:R-:W-:Y:S01]  /*5c20*/  @!P3 PRMT R74, R0, 0x7610, R74 ;  /* 0x00007610004ab816 */ /* 0x000fe2000000004a */
[----:B--2---:R-:W-:Y:S06]  /*5c30*/  @UP0 UIMAD.WIDE UR4, UR6, 0x4, UR4 ;  /* 0x00000004060408a5 */ /* 0x004fec000f8e0204 */
[----:B-----5:R-:W-:Y:S01]  /*5c40*/  IMAD.U32 R40, RZ, RZ, UR4 ;  /* 0x00000004ff287e24 */ /* 0x020fe2000f8e00ff */
[----:B------:R-:W-:Y:S04]  /*5c50*/  MOV R41, UR5 ;  /* 0x0000000500297c02 */ /* 0x000fe80008000f00 */
[----:B------:R-:W2:Y:S01]  /*5c60*/  @!UP0 LDCU UR4, c[0x0][0x880] ;  /* 0x00011000ff0487ac */ /* 0x000ea20008000800 */
[----:B-1----:R3:W5:Y:S02]  /*5c70*/  @P3 LDG.E R40, desc[UR8][R40.64] ;  /* 0x0000000828283981 */ /* 0x002764000c1e1900 */
[----:B--23--:R-:W-:Y:S02]  /*5c80*/  @!P3 IMAD.U32 R40, RZ, RZ, UR4 ;  /* 0x00000004ff28be24 */ /* 0x00cfe4000f8e00ff */
.L_x_94:
[----:B------:R-:W-:Y:S05]  /*5c90*/  @!P4 BRA `(.L_x_95) ;  /* 0x000000000024c947 */ /* 0x000fea0003800000 */
[----:B------:R-:W-:Y:S01]  /*5ca0*/  ISETP.NE.U32.AND P3, PT, R70, RZ, PT ;  /* 0x000000ff4600720c */ /* 0x000fe20003f65070 */
[----:B------:R-:W2:Y:S03]  /*5cb0*/  LDCU.64 UR4, c[0x0][0x358] ;  /* 0x00006b00ff0477ac */ /* 0x000ea60008000a00 */
[----:B------:R-:W-:Y:S11]  /*5cc0*/  ISETP.NE.AND.EX P3, PT, R71, RZ, PT, P3 ;  /* 0x000000ff4700720c */ /* 0x000ff60003f65330 */
[----:B------:R-:W-:Y:S02]  /*5cd0*/  @!UPT UIADD3 URZ, UPT, UPT, URZ, URZ, URZ ;  /* 0x000000fffffff290 */ /* 0x000fe4000fffe0ff */
[----:B------:R-:W3:Y:S01]  /*5ce0*/  @P3 LDC.64 R2, c[0x0][0x8a8] ;  /* 0x00022a00ff023b82 */ /* 0x000ee20000000a00 */
[----:B-1----:R-:W-:Y:S04]  /*5cf0*/  @P3 IMAD R0, R72, UR36, RZ ;  /* 0x0000002448003c24 */ /* 0x002fe8000f8e02ff */
[----:B---3--:R-:W-:Y:S05]  /*5d00*/  @P3 IMAD.WIDE R2, R0, 0x4, R2 ;  /* 0x0000000400023825 */ /* 0x008fea00078e0202 */
[----:B--2--5:R2:W5:Y:S02]  /*5d10*/  @P3 LDG.E R38, desc[UR4][R2.64] ;  /* 0x0000000402263981 */ /* 0x024564000c1e1900 */
[----:B--2---:R-:W3:Y:S02]  /*5d20*/  @!P3 LDC R38, c[0x0][0x8a0] ;  /* 0x00022800ff26bb82 */ /* 0x004ee40000000800 */
.L_x_95:
[----:B-----5:R-:W-:Y:S01]  /*5d30*/  ISETP.NE.AND P4, PT, R40, RZ, PT ;  /* 0x000000ff2800720c */ /* 0x020fe20003f85270 */
[----:B------:R-:W-:Y:S01]  /*5d40*/  BSSY B1, `(.L_x_96) ;  /* 0x0000042000017945 */ /* 0x000fe20003800000 */
[----:B------:R-:W-:Y:S01]  /*5d50*/  SEL R5, RZ, 0xffffffff, P2 ;  /* 0xffffffffff057807 */ /* 0x000fe20001000000 */
[----:B------:R-:W-:Y:S01]  /*5d60*/  IMAD.MOV.U32 R53, RZ, RZ, 0x1 ;  /* 0x00000001ff357424 */ /* 0x000fe200078e00ff */
[----:B------:R-:W-:Y:S02]  /*5d70*/  LOP3.LUT P3, RZ, R74, 0xff, RZ, 0xc0, !PT ;  /* 0x000000ff4aff7812 */ /* 0x000fe4000786c0ff */
[----:B------:R-:W-:Y:S02]  /*5d80*/  CS2R R46, SRZ ;  /* 0x00000000002e7805 */ /* 0x000fe4000001ff00 */
[----:B-1----:R-:W-:Y:S02]  /*5d90*/  @P1 SEL R0, RZ, 0xffffffff, P4 ;  /* 0xffffffffff001807 */ /* 0x002fe40002000000 */
[----:B------:R-:W-:Y:S02]  /*5da0*/  CS2R R44, SRZ ;  /* 0x00000000002c7805 */ /* 0x000fe4000001ff00 */
[----:B------:R-:W-:Y:S02]  /*5db0*/  LEA R2, R82, UR44, 0x3 ;  /* 0x0000002c52027c11 */ /* 0x000fe4000f8e18ff */
[----:B------:R-:W-:Y:S02]  /*5dc0*/  CS2R R50, SRZ ;  /* 0x0000000000327805 */ /* 0x000fe4000001ff00 */
[----:B------:R-:W-:Y:S02]  /*5dd0*/  @P0 SEL R0, R5, R0, !P3 ;  /* 0x0000000005000207 */ /* 0x000fe40005800000 */
[----:B------:R-:W-:Y:S02]  /*5de0*/  CS2R R48, SRZ ;  /* 0x0000000000307805 */ /* 0x000fe4000001ff00 */
[----:B------:R-:W-:Y:S02]  /*5df0*/  LEA R52, R36, UR44, 0x3 ;  /* 0x0000002c24347c11 */ /* 0x000fe4000f8e18ff */
[----:B------:R-:W-:Y:S02]  /*5e00*/  @P1 LOP3.LUT R0, R0, 0x1, RZ, 0xc0, !PT ;  /* 0x0000000100001812 */ /* 0x000fe400078ec0ff */
[----:B------:R-:W-:Y:S02]  /*5e10*/  SHF.L.U32 R3, R84, 0x1f, RZ ;  /* 0x0000001f54037819 */ /* 0x000fe400000006ff */
[----:B------:R-:W-:Y:S02]  /*5e20*/  ISETP.NE.U32.OR P6, PT, R0, 0x1, !P1 ;  /* 0x000000010000780c */ /* 0x000fe40004fc5470 */
[----:B------:R-:W-:Y:S02]  /*5e30*/  PLOP3.LUT P2, PT, PT, PT, UP1, 0x80, 0x8 ;  /* 0x000000000008781c */ /* 0x000fe40003f4f018 */
[----:B------:R-:W-:Y:S02]  /*5e40*/  LEA.HI R39, R36, R36, RZ, 0x1 ;  /* 0x0000002424277211 */ /* 0x000fe400078f08ff */
[----:B------:R-:W-:Y:S02]  /*5e50*/  SEL R4, RZ, 0xffffffff, P4 ;  /* 0xffffffffff047807 */ /* 0x000fe40002000000 */
[----:B------:R-:W-:Y:S05]  /*5e60*/  P2R R61, PR, RZ, 0x40 ;  /* 0x00000040ff3d7803 */ /* 0x000fea0000000000 */
[----:B------:R-:W-:Y:S02]  /*5e70*/  @P6 SHF.L.U32 R0, R81, 0x1f, RZ ;  /* 0x0000001f51006819 */ /* 0x000fe400000006ff */
[----:B------:R-:W-:Y:S02]  /*5e80*/  @P2 SEL R4, R5, R4, !P3 ;  /* 0x0000000405042207 */ /* 0x000fe40005800000 */
[----:B------:R1:W2:Y:S02]  /*5e90*/  @P6 SYNCS.PHASECHK.TRANS64.TRYWAIT P1, [R2+URZ+0x30], R0 ;  /* 0x00003000020065a7 */ /* 0x0002a400080211ff */
[----:B------:R-:W-:Y:S04]  /*5ea0*/  LOP3.LUT R4, R4, 0x1, RZ, 0xc0, !PT ;  /* 0x0000000104047812 */ /* 0x000fe800078ec0ff */
[----:B------:R-:W-:Y:S04]  /*5eb0*/  ISETP.NE.U32.AND P5, PT, R4, 0x1, PT ;  /* 0x000000010400780c */ /* 0x000fe80003fa5070 */
[----:B------:R-:W-:Y:S01]  /*5ec0*/  P2R R54, PR, RZ, 0x20 ;  /* 0x00000020ff367803 */ /* 0x000fe20000000000 */
[----:B------:R4:W3:Y:S01]  /*5ed0*/  SYNCS.PHASECHK.TRANS64.TRYWAIT P0, [R52+URZ+0xa0], R3 ;  /* 0x0000a003340075a7 */ /* 0x0008e200080011ff */
[C---:B-1----:R-:W-:Y:S01]  /*5ee0*/  IMAD.SHL.U32 R0, R39.reuse, 0x80, RZ ;  /* 0x0000008027007824 */ /* 0x042fe200078e00ff */
[----:B------:R-:W-:Y:S04]  /*5ef0*/  LOP3.LUT R39, R39, 0xffe, RZ, 0xc0, !PT ;  /* 0x00000ffe27277812 */ /* 0x000fe800078ec0ff */
[----:B------:R-:W-:Y:S01]  /*5f00*/  LOP3.LUT R0, R0, 0xffffff00, RZ, 0xc0, !PT ;  /* 0xffffff0000007812 */ /* 0x000fe200078ec0ff */
[----:B------:R-:W-:Y:S04]  /*5f10*/  IMAD.IADD R39, R36, 0x1, -R39 ;  /* 0x0000000124277824 */ /* 0x000fe800078e0a27 */
[----:B------:R-:W-:Y:S04]  /*5f20*/  IMAD.IADD R0, R37, 0x1, R0 ;  /* 0x0000000125007824 */ /* 0x000fe800078e0200 */
[----:B------:R-:W-:Y:S01]  /*5f30*/  IMAD R39, R39, 0x100000, R0 ;  /* 0x0010000027277824 */ /* 0x000fe200078e0200 */
[----:B--2---:R-:W-:Y:S01]  /*5f40*/  @P6 SEL R53, RZ, 0x1, !P1 ;  /* 0x00000001ff356807 */ /* 0x004fe20004800000 */
[----:B----4-:R-:W-:Y:S06]  /*5f50*/  @!P6 BRA `(.L_x_97) ;  /* 0x000000000080e947 */ /* 0x010fec0003800000 */
[----:B------:R-:W-:Y:S01]  /*5f60*/  @P5 IMAD R5, R82, 0x1000, R69 ;  /* 0x0000100052055824 */ /* 0x000fe200078e0245 */
[----:B------:R-:W-:Y:S01]  /*5f70*/  ISETP.NE.AND P1, PT, R53, RZ, PT ;  /* 0x000000ff3500720c */ /* 0x000fe20003f25270 */
[----:B------:R-:W-:Y:S01]  /*5f80*/  BSSY B0, `(.L_x_98) ;  /* 0x000000b000007945 */ /* 0x000fe20003800000 */
[----:B------:R-:W-:Y:S01]  /*5f90*/  CS2R R50, SRZ ;  /* 0x0000000000327805 */ /* 0x000fe2000001ff00 */
[----:B------:R-:W-:Y:S01]  /*5fa0*/  @P5 VIADD R4, R5, UR44 ;  /* 0x0000002c05045c36 */ /* 0x000fe20008000000 */
[----:B------:R-:W-:Y:S02]  /*5fb0*/  CS2R R48, SRZ ;  /* 0x0000000000307805 */ /* 0x000fe4000001ff00 */
[----:B------:R-:W-:Y:S02]  /*5fc0*/  CS2R R46, SRZ ;  /* 0x00000000002e7805 */ /* 0x000fe4000001ff00 */
[----:B------:R-:W-:Y:S01]  /*5fd0*/  CS2R R44, SRZ ;  /* 0x00000000002c7805 */ /* 0x000fe2000001ff00 */
[----:B------:R-:W-:Y:S04]  /*5fe0*/  @P5 IMAD R4, R85, -0x10, R4 ;  /* 0xfffffff055045824 */ /* 0x000fe800078e0204 */
[----:B------:R-:W-:Y:S05]  /*5ff0*/  @P1 BRA `(.L_x_99) ;  /* 0x00000000000c1947 */ /* 0x000fea0003800000 */
[----:B------:R-:W-:Y:S04]  /*6000*/  SHF.L.U32 R0, R81, 0x1f, RZ ;  /* 0x0000001f51007819 */ /* 0x000fe800000006ff */
[----:B------:R-:W1:Y:S02]  /*6010*/  SYNCS.PHASECHK.TRANS64.TRYWAIT P1, [R2+URZ+0x30], R0 ;  /* 0x00003000020075a7 */ /* 0x000e6400080211ff */
[----:B-1----:R-:W-:Y:S05]  /*6020*/  @!P1 BRA `(.L_x_100) ;  /* 0x0000004000109947 */ /* 0x002fea0003800000 */
.L_x_99:
[----:B------:R-:W-:Y:S05]  /*6030*/  BSYNC B0 ;  /* 0x0000000000007941 */ /* 0x000fea0003800000 */
.L_x_98:
[----:B------:R-:W-:Y:S01]  /*6040*/  ISETP.NE.AND P1, PT, R54, RZ, PT ;  /* 0x000000ff3600720c */ /* 0x000fe20003f25270 */
[----:B-1----:R-:W-:Y:S02]  /*6050*/  VIADD R2, R2, 0x50 ;  /* 0x0000005002027836 */ /* 0x002fe40000000000 */
[----:B------:R-:W-:Y:S02]  /*6060*/  IMAD.U32 R0, RZ, RZ, UR45 ;  /* 0x0000002dff007e24 */ /* 0x000fe4000f8e00ff */
[----:B------:R-:W-:Y:S03]  /*6070*/  VIADD R82, R82, 0x1 ;  /* 0x0000000152527836 */ /* 0x000fe60000000000 */
[----:B------:R-:W-:Y:S05]  /*6080*/  PRMT R0, R0, 0x654, R2 ;  /* 0x0000065400007816 */ /* 0x000fea0000000002 */
[----:B------:R1:W2:Y:S04]  /*6090*/  @P1 LDS.128 R48, [R5+UR44+0x200] ;  /* 0x0002002c05301984 */ /* 0x0002a80008000c00 */
[----:B------:R1:W4:Y:S01]  /*60a0*/  @P1 LDS.128 R44, [R4+0x210] ;  /* 0x00021000042c1984 */ /* 0x0003220000000c00 */
[C---:B------:R-:W-:Y:S01]  /*60b0*/  ISETP.NE.AND P1, PT, R82.reuse, 0x4, PT ;  /* 0x000000045200780c */ /* 0x040fe20003f25270 */
[----:B------:R-:W-:Y:S01]  /*60c0*/  @!PT LDS RZ, [RZ] ;  /* 0x00000000fffff984 */ /* 0x000fe20000000800 */
[----:B------:R-:W-:Y:S01]  /*60d0*/  @!PT LDS RZ, [RZ] ;  /* 0x00000000fffff984 */ /* 0x000fe20000000800 */
[----:B------:R-:W-:Y:S01]  /*60e0*/  @!PT LDS RZ, [RZ] ;  /* 0x00000000fffff984 */ /* 0x000fe20000000800 */
[----:B------:R-:W-:Y:S01]  /*60f0*/  @!PT LDS RZ, [RZ] ;  /* 0x00000000fffff984 */ /* 0x000fe20000000800 */
[----:B------:R5:W-:Y:S06]  /*6100*/  MEMBAR.ALL.CTA ;  /* 0x0000000000007992 */ /* 0x000bec0000008000 */
[----:B-----5:R-:W5:Y:S01]  /*6110*/  FENCE.VIEW.ASYNC.S ;  /* 0x00000000000073c6 */ /* 0x020f620000000000 */
[----:B------:R-:W-:Y:S01]  /*6120*/  SEL R82, R82, RZ, P1 ;  /* 0x000000ff52527207 */ /* 0x000fe20000800000 */
[----:B-----5:R5:W-:Y:S02]  /*6130*/  SYNCS.ARRIVE.TRANS64.RED.A1T0 RZ, [R0+URZ], RZ ;  /* 0x000000ff00ff79a7 */ /* 0x020be400081004ff */
[----:B-----5:R-:W-:Y:S04]  /*6140*/  SEL R0, RZ, 0x1, P1 ;  /* 0x00000001ff007807 */ /* 0x020fe80000800000 */
[----:B-12---:R-:W-:Y:S02]  /*6150*/  LOP3.LUT R81, R81, R0, RZ, 0x3c, !PT ;  /* 0x0000000051517212 */ /* 0x006fe400078e3cff */
.L_x_97:
[----:B------:R-:W-:Y:S05]  /*6160*/  BSYNC B1 ;  /* 0x0000000000017941 */ /* 0x000fea0003800000 */
.L_x_96:
[----:B------:R-:W-:Y:S04]  /*6170*/  SHF.R.U32.HI R0, RZ, 0x15, R39 ;  /* 0x00000015ff007819 */ /* 0x000fe80000011627 */
[----:B------:R-:W-:Y:S01]  /*6180*/  LOP3.LUT P1, RZ, R0, 0x3, R75, 0x48, !PT ;  /* 0x0000000300ff7812 */ /* 0x000fe2000782484b */
[----:B------:R-:W-:Y:S01]  /*6190*/  @!UPT UIADD3 URZ, UPT, UPT, URZ, URZ, URZ ;  /* 0x000000fffffff290 */ /* 0x000fe2000fffe0ff */
[----:B---3--:R-:W-:Y:S11]  /*61a0*/  @P0 BRA `(.L_x_101) ;  /* 0x0000000000080947 */ /* 0x008ff60003800000 */
[----:B------:R-:W1:Y:S02]  /*61b0*/  SYNCS.PHASECHK.TRANS64.TRYWAIT P0, [R52+URZ+0xa0], R3 ;  /* 0x0000a003340075a7 */ /* 0x000e6400080011ff */
[----:B-1----:R-:W-:Y:S05]  /*61c0*/  @!P0 BRA `(.L_x_102) ;  /* 0x0000003c00bc8947 */ /* 0x002fea0003800000 */
.L_x_101:
[----:B------:R-:W-:Y:S05]  /*61d0*/  @!P1 BRA `(.L_x_103) ;  /* 0x0000000000409947 */ /* 0x000fea0003800000 */
[----:B------:R-:W2:Y:S01]  /*61e0*/  LDCU.64 UR8, c[0x4][0x78] ;  /* 0x01000f00ff0877ac */ /* 0x000ea20008000a00 */
[----:B-1----:R-:W-:Y:S01]  /*61f0*/  MOV R3, 0x0 ;  /* 0x0000000000037802 */ /* 0x002fe20000000f00 */
[----:B------:R-:W-:Y:S02]  /*6200*/  HFMA2 R12, -RZ, RZ, 0, 5.9604644775390625e-08 ;  /* 0x00000001ff0c7431 */ /* 0x000fe400000001ff */
[----:B------:R-:W-:Y:S02]  /*6210*/  IMAD.MOV.U32 R8, RZ, RZ, 0x192 ;  /* 0x00000192ff087424 */ /* 0x000fe400078e00ff */
[----:B------:R-:W-:Y:S01]  /*6220*/  IMAD.MOV.U32 R13, RZ, RZ, RZ ;  /* 0x000000ffff0d7224 */ /* 0x000fe200078e00ff */
[----:B------:R-:W1:Y:S01]  /*6230*/  LDCU.64 UR6, c[0x4][0x80] ;  /* 0x01001000ff0677ac */ /* 0x000e620008000a00 */
[----:B------:R-:W3:Y:S01]  /*6240*/  LDC.64 R2, c[0x4][R3] ;  /* 0x0100000003027b82 */ /* 0x000ee20000000a00 */
[----:B------:R-:W5:Y:S01]  /*6250*/  LDCU.64 UR4, c[0x4][0x18] ;  /* 0x01000300ff0477ac */ /* 0x000f620008000a00 */
[----:B--2---:R-:W-:Y:S01]  /*6260*/  MOV R5, UR9 ;  /* 0x0000000900057c02 */ /* 0x004fe20008000f00 */
[----:B------:R-:W-:Y:S01]  /*6270*/  IMAD.U32 R4, RZ, RZ, UR8 ;  /* 0x00000008ff047e24 */ /* 0x000fe2000f8e00ff */
[----:B-1----:R-:W-:Y:S01]  /*6280*/  MOV R7, UR7 ;  /* 0x0000000700077c02 */ /* 0x002fe20008000f00 */
[----:B------:R-:W-:Y:S01]  /*6290*/  IMAD.U32 R6, RZ, RZ, UR6 ;  /* 0x00000006ff067e24 */ /* 0x000fe2000f8e00ff */
[----:B-----5:R-:W-:Y:S01]  /*62a0*/  MOV R11, UR5 ;  /* 0x00000005000b7c02 */ /* 0x020fe20008000f00 */
[----:B------:R-:W-:Y:S02]  /*62b0*/  IMAD.U32 R10, RZ, RZ, UR4 ;  /* 0x00000004ff0a7e24 */ /* 0x000fe4000f8e00ff */
[----:B------:R-:W-:Y:S07]  /*62c0*/  LEPC R20, `(.L_x_103) ;  /* 0x000000001014794e */ /* 0x000fee0000000000 */
[----:B---34-:R-:W-:Y:S05]  /*62d0*/  CALL.ABS.NOINC R2 ;  /* 0x0000000002007343 */ /* 0x018fea0003c00000 */
.L_x_103:
[----:B------:R-:W-:Y:S05]  /*62e0*/  WARPSYNC.ALL ;  /* 0x0000000000007948 */ /* 0x000fea0003800000 */
[----:B------:R-:W-:Y:S01]  /*62f0*/  R2UR UR4, R39 ;  /* 0x00000000270472ca */ /* 0x000fe200000e0000 */
[----:B------:R-:W-:Y:S01]  /*6300*/  BSSY.RECONVERGENT B0, `(.L_x_104) ;  /* 0x00000a0000007945 */ /* 0x000fe20003800200 */
[C---:B------:R-:W-:Y:S02]  /*6310*/  SHF.L.U32 R2, R48.reuse, 0x10, RZ ;  /* 0x0000001030027819 */ /* 0x040fe400000006ff */
[C---:B-1----:R-:W-:Y:S02]  /*6320*/  PRMT R3, R48.reuse, 0x8880, RZ ;  /* 0x0000888030037816 */ /* 0x042fe400000000ff */
[----:B------:R-:W-:Y:S02]  /*6330*/  SHF.L.U32 R41, R48, 0x8, RZ ;  /* 0x0000000830297819 */ /* 0x000fe400000006ff */
[----:B------:R-:W-:Y:S02]  /*6340*/  SHF.L.U32 R42, R49, 0x10, RZ ;  /* 0x00000010312a7819 */ /* 0x000fe400000006ff */
[----:B------:R-:W-:Y:S02]  /*6350*/  IADD3 R60, PT, PT, R69, UR44, RZ ;  /* 0x0000002c453c7c10 */ /* 0x000fe4000fffe0ff */
[----:B------:R-:W-:Y:S01]  /*6360*/  SHF.R.S32.HI R42, RZ, 0x18, R42 ;  /* 0x00000018ff2a7819 */ /* 0x000fe2000001142a */
[----:B------:R-:W-:Y:S01]  /*6370*/  LDTM.16dp32bit_t0_t15.x32 R4, tmem[UR4] ;  /* 0x00000004000479ee */ /* 0x000fe20008a80000 */
[----:B------:R-:W1:Y:S01]  /*6380*/  LDTM.16dp32bit_t16_t31.x32 R4, tmem[UR4+0x20] ;  /* 0x00002004000479ee */ /* 0x000e620008aa0000 */
[----:B------:R-:W-:Y:S02]  /*6390*/  SHF.L.U32 R55, R80, 0x4, RZ ;  /* 0x0000000450377819 */ /* 0x000fe400000006ff */
[----:B------:R-:W-:Y:S02]  /*63a0*/  ISETP.NE.AND P0, PT, R87, RZ, PT ;  /* 0x000000ff5700720c */ /* 0x000fe40003f05270 */
[----:B------:R-:W-:Y:S02]  /*63b0*/  IADD3 R89, PT, PT, R60, R55, RZ ;  /* 0x000000373c597210 */ /* 0x000fe40007ffe0ff */
[----:B------:R-:W-:Y:S01]  /*63c0*/  ISETP.NE.AND P6, PT, R61, RZ, PT ;  /* 0x000000ff3d00720c */ /* 0x000fe20003fc5270 */
[C---:B-1----:R-:W-:Y:S01]  /*63d0*/  IMAD R0, R38.reuse, R4, RZ ;  /* 0x0000000426007224 */ /* 0x042fe200078e02ff */
[----:B------:R-:W-:Y:S01]  /*63e0*/  SHF.R.S32.HI R4, RZ, 0x18, R2 ;  /* 0x00000018ff047819 */ /* 0x000fe20000011402 */
[C---:B------:R-:W-:Y:S01]  /*63f0*/  IMAD R2, R38.reuse, R5, RZ ;  /* 0x0000000526027224 */ /* 0x040fe200078e02ff */
[----:B------:R-:W-:Y:S01]  /*6400*/  SHF.R.S32.HI R5, RZ, 0x18, R41 ;  /* 0x00000018ff057819 */ /* 0x000fe20000011429 */
[----:B------:R-:W-:Y:S01]  /*6410*/  IMAD R0, R3, R40, R0 ;  /* 0x0000002803007224 */ /* 0x000fe200078e0200 */
[----:B------:R-:W-:Y:S01]  /*6420*/  PRMT R41, R49, 0x8880, RZ ;  /* 0x0000888031297816 */ /* 0x000fe200000000ff */
[----:B------:R-:W-:Y:S02]  /*6430*/  IMAD R3, R38, R6, RZ ;  /* 0x0000000626037224 */ /* 0x000fe400078e02ff */
[-C--:B------:R-:W-:Y:S01]  /*6440*/  IMAD R2, R4, R40.reuse, R2 ;  /* 0x0000002804027224 */ /* 0x080fe200078e0202 */
[----:B------:R-:W-:Y:S01]  /*6450*/  SHF.R.S32.HI R4, RZ, 0x18, R48 ;  /* 0x00000018ff047819 */ /* 0x000fe20000011430 */
[----:B------:R-:W-:Y:S02]  /*6460*/  IMAD R7, R38, R7, RZ ;  /* 0x0000000726077224 */ /* 0x000fe400078e02ff */
[-C--:B------:R-:W-:Y:S02]  /*6470*/  IMAD R3, R5, R40.reuse, R3 ;  /* 0x0000002805037224 */ /* 0x080fe400078e0203 */
[----:B------:R-:W-:Y:S02]  /*6480*/  IMAD R7, R4, R40, R7 ;  /* 0x0000002804077224 */ /* 0x000fe400078e0207 */
[C---:B------:R-:W-:Y:S02]  /*6490*/  IMAD R6, R38.reuse, R11, RZ ;  /* 0x0000000b26067224 */ /* 0x040fe400078e02ff */
[C---:B------:R-:W-:Y:S01]  /*64a0*/  IMAD R11, R38.reuse, R16, RZ ;  /* 0x00000010260b7224 */ /* 0x040fe200078e02ff */
[----:B------:R-:W-:Y:S01]  /*64b0*/  I2IP.S8.S32.SAT R56, R7, R3, RZ ;  /* 0x0000000307387239 */ /* 0x000fe200000014ff */
[C---:B------:R-:W-:Y:S02]  /*64c0*/  IMAD R16, R38.reuse, R21, RZ ;  /* 0x0000001526107224 */ /* 0x040fe400078e02ff */
[----:B------:R-:W-:Y:S01]  /*64d0*/  IMAD R21, R38, R26, RZ ;  /* 0x0000001a26157224 */ /* 0x000fe200078e02ff */
[----:B------:R-:W-:Y:S01]  /*64e0*/  I2IP.S8.S32.SAT R56, R2, R0, R56 ;  /* 0x0000000002387239 */ /* 0x000fe20000001438 */
[C---:B------:R-:W-:Y:S01]  /*64f0*/  IMAD R26, R38.reuse, R31, RZ ;  /* 0x0000001f261a7224 */ /* 0x040fe200078e02ff */
[----:B------:R-:W-:Y:S01]  /*6500*/  SHF.R.S32.HI R2, RZ, 0x18, R49 ;  /* 0x00000018ff027819 */ /* 0x000fe20000011431 */
[C---:B------:R-:W-:Y:S02]  /*6510*/  IMAD R3, R38.reuse, R8, RZ ;  /* 0x0000000826037224 */ /* 0x040fe400078e02ff */
[----:B------:R-:W-:Y:S02]  /*6520*/  IMAD.SHL.U32 R31, R49, 0x100, RZ ;  /* 0x00000100311f7824 */ /* 0x000fe400078e00ff */
[C---:B------:R-:W-:Y:S02]  /*6530*/  IMAD R8, R38.reuse, R13, RZ ;  /* 0x0000000d26087224 */ /* 0x040fe400078e02ff */
[C---:B------:R-:W-:Y:S01]  /*6540*/  IMAD R13, R38.reuse, R18, RZ ;  /* 0x00000012260d7224 */ /* 0x040fe200078e02ff */
[----:B------:R-:W-:Y:S01]  /*6550*/  SHF.R.S32.HI R0, RZ, 0x18, R31 ;  /* 0x00000018ff007819 */ /* 0x000fe2000001141f */
[----:B------:R-:W-:Y:S01]  /*6560*/  IMAD R18, R38, R23, RZ ;  /* 0x0000001726127224 */ /* 0x000fe200078e02ff */
[----:B------:R-:W-:Y:S01]  /*6570*/  SHF.L.U32 R31, R50, 0x10, RZ ;  /* 0x00000010321f7819 */ /* 0x000fe200000006ff */
[C---:B------:R-:W-:Y:S02]  /*6580*/  IMAD R4, R38.reuse, R9, RZ ;  /* 0x0000000926047224 */ /* 0x040fe400078e02ff */
[C---:B------:R-:W-:Y:S01]  /*6590*/  IMAD R23, R38.reuse, R28, RZ ;  /* 0x0000001c26177224 */ /* 0x040fe200078e02ff */
[----:B------:R-:W-:Y:S01]  /*65a0*/  SHF.R.S32.HI R31, RZ, 0x18, R31 ;  /* 0x00000018ff1f7819 */ /* 0x000fe2000001141f */
[C---:B------:R-:W-:Y:S02]  /*65b0*/  IMAD R7, R38.reuse, R12, RZ ;  /* 0x0000000c26077224 */ /* 0x040fe400078e02ff */
[----:B------:R-:W-:Y:S01]  /*65c0*/  IMAD R28, R38, R33, RZ ;  /* 0x00000021261c7224 */ /* 0x000fe200078e02ff */
[----:B------:R-:W-:Y:S01]  /*65d0*/  PRMT R33, R50, 0x8880, RZ ;  /* 0x0000888032217816 */ /* 0x000fe200000000ff */
[----:B------:R-:W-:Y:S02]  /*65e0*/  IMAD R3, R41, R40, R3 ;  /* 0x0000002829037224 */ /* 0x000fe400078e0203 */
[C---:B------:R-:W-:Y:S02]  /*65f0*/  IMAD R12, R38.reuse, R17, RZ ;  /* 0x00000011260c7224 */ /* 0x040fe400078e02ff */
[C---:B------:R-:W-:Y:S02]  /*6600*/  IMAD R5, R38.reuse, R10, RZ ;  /* 0x0000000a26057224 */ /* 0x040fe400078e02ff */
[----:B------:R-:W-:Y:S02]  /*6610*/  IMAD R17, R38, R22, RZ ;  /* 0x0000001626117224 */ /* 0x000fe400078e02ff */
[----:B------:R-:W-:Y:S02]  /*6620*/  IMAD R4, R42, R40, R4 ;  /* 0x000000282a047224 */ /* 0x000fe400078e0204 */
[C---:B------:R-:W-:Y:S02]  /*6630*/  IMAD R22, R38.reuse, R27, RZ ;  /* 0x0000001b26167224 */ /* 0x040fe400078e02ff */
[----:B------:R-:W-:Y:S01]  /*6640*/  IMAD R27, R38, R32, RZ ;  /* 0x00000020261b7224 */ /* 0x000fe200078e02ff */
[----:B------:R-:W-:Y:S01]  /*6650*/  SHF.L.U32 R32, R50, 0x8, RZ ;  /* 0x0000000832207819 */ /* 0x000fe200000006ff */
[-C--:B------:R-:W-:Y:S02]  /*6660*/  IMAD R5, R0, R40.reuse, R5 ;  /* 0x0000002800057224 */ /* 0x080fe400078e0205 */
[----:B------:R-:W-:Y:S01]  /*6670*/  IMAD.MOV.U32 R0, RZ, RZ, R33 ;  /* 0x000000ffff007224 */ /* 0x000fe200078e0021 */
[----:B------:R-:W-:Y:S01]  /*6680*/  SHF.R.S32.HI R32, RZ, 0x18, R32 ;  /* 0x00000018ff207819 */ /* 0x000fe20000011420 */
[-C--:B------:R-:W-:Y:S01]  /*6690*/  IMAD R6, R2, R40.reuse, R6 ;  /* 0x0000002802067224 */ /* 0x080fe200078e0206 */
[----:B------:R-:W-:Y:S01]  /*66a0*/  SHF.R.S32.HI R2, RZ, 0x18, R50 ;  /* 0x00000018ff027819 */ /* 0x000fe20000011432 */
[----:B------:R-:W-:Y:S01]  /*66b0*/  IMAD R7, R0, R40, R7 ;  /* 0x0000002800077224 */ /* 0x000fe200078e0207 */
[----:B------:R-:W-:Y:S01]  /*66c0*/  PRMT R0, R51, 0x8880, RZ ;  /* 0x0000888033007816 */ /* 0x000fe200000000ff */
[----:B------:R-:W-:Y:S01]  /*66d0*/  IMAD R9, R38, R14, RZ ;  /* 0x0000000e26097224 */ /* 0x000fe200078e02ff */
[----:B------:R-:W-:Y:S01]  /*66e0*/  I2IP.S8.S32.SAT R6, R6, R5, RZ ;  /* 0x0000000506067239 */ /* 0x000fe200000014ff */
[-C--:B------:R-:W-:Y:S01]  /*66f0*/  IMAD R8, R31, R40.reuse, R8 ;  /* 0x000000281f087224 */ /* 0x080fe200078e0208 */
[C---:B------:R-:W-:Y:S01]  /*6700*/  SHF.L.U32 R31, R51.reuse, 0x8, RZ ;  /* 0x00000008331f7819 */ /* 0x040fe200000006ff */
[----:B------:R-:W-:Y:S01]  /*6710*/  IMAD R10, R38, R15, RZ ;  /* 0x0000000f260a7224 */ /* 0x000fe200078e02ff */
[----:B------:R-:W-:Y:S01]  /*6720*/  I2IP.S8.S32.SAT R57, R4, R3, R6 ;  /* 0x0000000304397239 */ /* 0x000fe20000001406 */
[-C--:B------:R-:W-:Y:S01]  /*6730*/  IMAD R9, R32, R40.reuse, R9 ;  /* 0x0000002820097224 */ /* 0x080fe200078e0209 */
[----:B------:R-:W-:Y:S01]  /*6740*/  SHF.R.S32.HI R5, RZ, 0x18, R31 ;  /* 0x00000018ff057819 */ /* 0x000fe2000001141f */
[-C--:B------:R-:W-:Y:S01]  /*6750*/  IMAD R10, R2, R40.reuse, R10 ;  /* 0x00000028020a7224 */ /* 0x080fe200078e020a */
[----:B------:R-:W-:Y:S01]  /*6760*/  SHF.L.U32 R2, R51, 0x10, RZ ;  /* 0x0000001033027819 */ /* 0x000fe200000006ff */
[----:B------:R-:W-:Y:S01]  /*6770*/  IMAD R11, R0, R40, R11 ;  /* 0x00000028000b7224 */ /* 0x000fe200078e020b */
[----:B------:R-:W-:Y:S01]  /*6780*/  SHF.R.S32.HI R0, RZ, 0x18, R51 ;  /* 0x00000018ff007819 */ /* 0x000fe20000011433 */
[C---:B------:R-:W-:Y:S01]  /*6790*/  IMAD R15, R38.reuse, R20, RZ ;  /* 0x00000014260f7224 */ /* 0x040fe200078e02ff */
[----:B------:R-:W-:Y:S01]  /*67a0*/  SHF.R.S32.HI R2, RZ, 0x18, R2 ;  /* 0x00000018ff027819 */ /* 0x000fe20000011402 */
[C---:B------:R-:W-:Y:S01]  /*67b0*/  IMAD R14, R38.reuse, R19, RZ ;  /* 0x00000013260e7224 */ /* 0x040fe200078e02ff */
[C---:B----4-:R-:W-:Y:S01]  /*67c0*/  SHF.L.U32 R4, R45.reuse, 0x10, RZ ;  /* 0x000000102d047819 */ /* 0x050fe200000006ff */
[----:B------:R-:W-:Y:S01]  /*67d0*/  IMAD R19, R38, R24, RZ ;  /* 0x0000001826137224 */ /* 0x000fe200078e02ff */
[----:B------:R-:W-:Y:S01]  /*67e0*/  PRMT R3, R45, 0x8880, RZ ;  /* 0x000088802d037816 */ /* 0x000fe200000000ff */
[-C--:B------:R-:W-:Y:S01]  /*67f0*/  IMAD R12, R2, R40.reuse, R12 ;  /* 0x00000028020c7224 */ /* 0x080fe200078e020c */
[----:B------:R-:W-:Y:S01]  /*6800*/  PRMT R2, R44, 0x8880, RZ ;  /* 0x000088802c027816 */ /* 0x000fe200000000ff */
[-C--:B------:R-:W-:Y:S01]  /*6810*/  IMAD R13, R5, R40.reuse, R13 ;  /* 0x00000028050d7224 */ /* 0x080fe200078e020d */
[----:B------:R-:W-:Y:S01]  /*6820*/  SHF.R.S32.HI R4, RZ, 0x18, R4 ;  /* 0x00000018ff047819 */ /* 0x000fe20000011404 */
[----:B------:R-:W-:Y:S01]  /*6830*/  IMAD R14, R0, R40, R14 ;  /* 0x00000028000e7224 */ /* 0x000fe200078e020e */
[----:B------:R-:W-:Y:S01]  /*6840*/  MOV R0, R2 ;  /* 0x0000000200007202 */ /* 0x000fe20000000f00 */
[----:B------:R-:W-:Y:S01]  /*6850*/  IMAD.U32 R5, R44, 0x10000, RZ ;  /* 0x000100002c057824 */ /* 0x000fe200078e00ff */
[----:B------:R-:W-:Y:S01]  /*6860*/  I2IP.S8.S32.SAT R9, R10, R9, RZ ;  /* 0x000000090a097239 */ /* 0x000fe200000014ff */
[----:B------:R-:W-:Y:S01]  /*6870*/  IMAD R20, R38, R25, RZ ;  /* 0x0000001926147224 */ /* 0x000fe200078e02ff */
[----:B------:R-:W-:Y:S01]  /*6880*/  I2IP.S8.S32.SAT R13, R14, R13, RZ ;  /* 0x0000000d0e0d7239 */ /* 0x000fe200000014ff */
[----:B------:R-:W-:Y:S01]  /*6890*/  IMAD R15, R0, R40, R15 ;  /* 0x00000028000f7224 */ /* 0x000fe200078e020f */
[----:B------:R-:W-:Y:S01]  /*68a0*/  SHF.R.S32.HI R2, RZ, 0x18, R5 ;  /* 0x00000018ff027819 */ /* 0x000fe20000011405 */
[----:B------:R-:W-:Y:S01]  /*68b0*/  IMAD R24, R38, R29, RZ ;  /* 0x0000001d26187224 */ /* 0x000fe200078e02ff */
[----:B------:R-:W-:Y:S01]  /*68c0*/  SHF.L.U32 R0, R44, 0x8, RZ ;  /* 0x000000082c007819 */ /* 0x000fe200000006ff */
[----:B------:R-:W-:Y:S01]  /*68d0*/  IMAD R25, R38, R30, RZ ;  /* 0x0000001e26197224 */ /* 0x000fe200078e02ff */
[----:B------:R-:W-:Y:S01]  /*68e0*/  I2IP.S8.S32.SAT R58, R8, R7, R9 ;  /* 0x00000007083a7239 */ /* 0x000fe20000001409 */
[----:B------:R-:W-:Y:S01]  /*68f0*/  IMAD R16, R2, R40, R16 ;  /* 0x0000002802107224 */ /* 0x000fe200078e0210 */
[----:B------:R-:W-:Y:S01]  /*6900*/  SHF.R.S32.HI R0, RZ, 0x18, R0 ;  /* 0x00000018ff007819 */ /* 0x000fe20000011400 */
[----:B------:R-:W-:Y:S01]  /*6910*/  IMAD R29, R38, R34, RZ ;  /* 0x00000022261d7224 */ /* 0x000fe200078e02ff */
[----:B------:R-:W-:Y:S01]  /*6920*/  SHF.R.S32.HI R2, RZ, 0x18, R44 ;  /* 0x00000018ff027819 */ /* 0x000fe2000001142c */
[----:B------:R-:W-:Y:S01]  /*6930*/  IMAD.SHL.U32 R5, R45, 0x100, RZ ;  /* 0x000001002d057824 */ /* 0x000fe200078e00ff */
[----:B------:R-:W-:Y:S01]  /*6940*/  I2IP.S8.S32.SAT R59, R12, R11, R13 ;  /* 0x0000000b0c3b7239 */ /* 0x000fe2000000140d */
[-C--:B------:R-:W-:Y:S02]  /*6950*/  IMAD R17, R0, R40.reuse, R17 ;  /* 0x0000002800117224 */ /* 0x080fe400078e0211 */
[-C--:B------:R-:W-:Y:S01]  /*6960*/  IMAD R18, R2, R40.reuse, R18 ;  /* 0x0000002802127224 */ /* 0x080fe200078e0212 */
[----:B------:R-:W-:Y:S01]  /*6970*/  SHF.R.S32.HI R0, RZ, 0x18, R5 ;  /* 0x00000018ff007819 */ /* 0x000fe20000011405 */
[-C--:B------:R-:W-:Y:S01]  /*6980*/  IMAD R19, R3, R40.reuse, R19 ;  /* 0x0000002803137224 */ /* 0x080fe200078e0213 */
[----:B------:R-:W-:Y:S01]  /*6990*/  SHF.R.S32.HI R2, RZ, 0x18, R45 ;  /* 0x00000018ff027819 */ /* 0x000fe2000001142d */
[-C--:B------:R-:W-:Y:S01]  /*69a0*/  IMAD R20, R4, R40.reuse, R20 ;  /* 0x0000002804147224 */ /* 0x080fe200078e0214 */
[----:B------:R-:W-:Y:S01]  /*69b0*/  SHF.L.U32 R4, R46, 0x10, RZ ;  /* 0x000000102e047819 */ /* 0x000fe200000006ff */
[-C--:B------:R-:W-:Y:S01]  /*69c0*/  IMAD R21, R0, R40.reuse, R21 ;  /* 0x0000002800157224 */ /* 0x080fe200078e0215 */
[C---:B------:R-:W-:Y:S01]  /*69d0*/  PRMT R0, R46.reuse, 0x8880, RZ ;  /* 0x000088802e007816 */ /* 0x040fe200000000ff */
[----:B------:R1:W-:Y:S01]  /*69e0*/  STS.128 [R69+UR44+0x4200], R56 ;  /* 0x0042003845007988 */ /* 0x0003e20008000c2c */
[----:B------:R-:W-:Y:S01]  /*69f0*/  SHF.L.U32 R3, R46, 0x8, RZ ;  /* 0x000000082e037819 */ /* 0x000fe200000006ff */
[-C--:B------:R-:W-:Y:S01]  /*6a00*/  IMAD R22, R2, R40.reuse, R22 ;  /* 0x0000002802167224 */ /* 0x080fe200078e0216 */
[----:B------:R-:W-:Y:S01]  /*6a10*/  SHF.R.S32.HI R2, RZ, 0x18, R4 ;  /* 0x00000018ff027819 */ /* 0x000fe20000011404 */
[-C--:B------:R-:W-:Y:S01]  /*6a20*/  IMAD R23, R0, R40.reuse, R23 ;  /* 0x0000002800177224 */ /* 0x080fe200078e0217 */
[----:B------:R-:W-:Y:S01]  /*6a30*/  SHF.R.S32.HI R3, RZ, 0x18, R3 ;  /* 0x00000018ff037819 */ /* 0x000fe20000011403 */
[----:B------:R-:W-:Y:S01]  /*6a40*/  IMAD R30, R38, R35, RZ ;  /* 0x00000023261e7224 */ /* 0x000fe200078e02ff */
[----:B------:R-:W-:Y:S01]  /*6a50*/  SHF.R.S32.HI R0, RZ, 0x18, R46 ;  /* 0x00000018ff007819 */ /* 0x000fe2000001142e */
[-C--:B------:R-:W-:Y:S01]  /*6a60*/  IMAD R24, R2, R40.reuse, R24 ;  /* 0x0000002802187224 */ /* 0x080fe200078e0218 */
[----:B------:R-:W-:Y:S01]  /*6a70*/  PRMT R2, R47, 0x8880, RZ ;  /* 0x000088802f027816 */ /* 0x000fe200000000ff */
[-C--:B------:R-:W-:Y:S01]  /*6a80*/  IMAD R25, R3, R40.reuse, R25 ;  /* 0x0000002803197224 */ /* 0x080fe200078e0219 */
[C---:B------:R-:W-:Y:S01]  /*6a90*/  SHF.L.U32 R3, R47.reuse, 0x10, RZ ;  /* 0x000000102f037819 */ /* 0x040fe200000006ff */
[----:B------:R-:W-:Y:S01]  /*6aa0*/  IMAD.SHL.U32 R4, R47, 0x100, RZ ;  /* 0x000001002f047824 */ /* 0x000fe200078e00ff */
[----:B------:R-:W-:Y:S01]  /*6ab0*/  SHF.R.S32.HI R5, RZ, 0x18, R47 ;  /* 0x00000018ff057819 */ /* 0x000fe2000001142f */
[-C--:B------:R-:W-:Y:S01]  /*6ac0*/  IMAD R26, R0, R40.reuse, R26 ;  /* 0x00000028001a7224 */ /* 0x080fe200078e021a */
[----:B------:R-:W-:Y:S01]  /*6ad0*/  SHF.R.S32.HI R3, RZ, 0x18, R3 ;  /* 0x00000018ff037819 */ /* 0x000fe20000011403 */
[-C--:B------:R-:W-:Y:S01]  /*6ae0*/  IMAD R27, R2, R40.reuse, R27 ;  /* 0x00000028021b7224 */ /* 0x080fe200078e021b */
[----:B------:R-:W-:Y:S02]  /*6af0*/  SHF.R.S32.HI R4, RZ, 0x18, R4 ;  /* 0x00000018ff047819 */ /* 0x000fe40000011404 */
[----:B------:R-:W-:Y:S01]  /*6b00*/  I2IP.S8.S32.SAT R17, R18, R17, RZ ;  /* 0x0000001112117239 */ /* 0x000fe200000014ff */
[-C--:B------:R-:W-:Y:S01]  /*6b10*/  IMAD R28, R3, R40.reuse, R28 ;  /* 0x00000028031c7224 */ /* 0x080fe200078e021c */
[----:B------:R-:W-:Y:S01]  /*6b20*/  I2IP.S8.S32.SAT R21, R22, R21, RZ ;  /* 0x0000001516157239 */ /* 0x000fe200000014ff */
[-C--:B------:R-:W-:Y:S01]  /*6b30*/  IMAD R29, R4, R40.reuse, R29 ;  /* 0x00000028041d7224 */ /* 0x080fe200078e021d */
[----:B------:R-:W-:Y:S01]  /*6b40*/  I2IP.S8.S32.SAT R16, R16, R15, R17 ;  /* 0x0000000f10107239 */ /* 0x000fe20000001411 */
[----:B------:R-:W-:Y:S01]  /*6b50*/  IMAD R30, R5, R40, R30 ;  /* 0x00000028051e7224 */ /* 0x000fe200078e021e */
[----:B------:R-:W-:Y:S02]  /*6b60*/  I2IP.S8.S32.SAT R17, R20, R19, R21 ;  /* 0x0000001314117239 */ /* 0x000fe40000001415 */
[----:B------:R-:W-:Y:S02]  /*6b70*/  I2IP.S8.S32.SAT R18, R26, R25, RZ ;  /* 0x000000191a127239 */ /* 0x000fe400000014ff */
[----:B------:R-:W-:Y:S02]  /*6b80*/  I2IP.S8.S32.SAT R19, R30, R29, RZ ;  /* 0x0000001d1e137239 */ /* 0x000fe400000014ff */
[----:B------:R-:W-:Y:S02]  /*6b90*/  I2IP.S8.S32.SAT R18, R24, R23, R18 ;  /* 0x0000001718127239 */ /* 0x000fe40000001412 */
[----:B------:R-:W-:Y:S02]  /*6ba0*/  I2IP.S8.S32.SAT R19, R28, R27, R19 ;  /* 0x0000001b1c137239 */ /* 0x000fe40000001413 */
[----:B------:R-:W-:Y:S02]  /*6bb0*/  LEA R0, R82, UR44, 0x3 ;  /* 0x0000002c52007c11 */ /* 0x000fe4000f8e18ff */
[----:B------:R-:W-:Y:S01]  /*6bc0*/  @P6 SHF.L.U32 R2, R81, 0x1f, RZ ;  /* 0x0000001f51026819 */ /* 0x000fe200000006ff */
[----:B------:R1:W-:Y:S01]  /*6bd0*/  STS.128 [R89+0x4210], R16 ;  /* 0x0042101059007388 */ /* 0x0003e20000000c00 */
[----:B------:R-:W-:Y:S01]  /*6be0*/  @!PT LDS RZ, [RZ] ;  /* 0x00000000fffff984 */ /* 0x000fe20000000800 */
[----:B------:R-:W-:Y:S01]  /*6bf0*/  @!PT LDS RZ, [RZ] ;  /* 0x00000000fffff984 */ /* 0x000fe20000000800 */
[----:B------:R-:W-:Y:S01]  /*6c00*/  @!PT LDS RZ, [RZ] ;  /* 0x00000000fffff984 */ /* 0x000fe20000000800 */
[----:B------:R-:W-:Y:S01]  /*6c10*/  @!PT LDS RZ, [RZ] ;  /* 0x00000000fffff984 */ /* 0x000fe20000000800 */
[----:B------:R2:W-:Y:S07]  /*6c20*/  MEMBAR.ALL.CTA ;  /* 0x0000000000007992 */ /* 0x0005ee0000008000 */
[----:B--2---:R-:W2:Y:S02]  /*6c30*/  FENCE.VIEW.ASYNC.S ;  /* 0x00000000000073c6 */ /* 0x004ea40000000000 */
[----:B--2---:R-:W-:Y:S06]  /*6c40*/  BAR.SYNC.DEFER_BLOCKING 0x1, 0x80 ;  /* 0x0042000000007b1d */ /* 0x004fec0000010000 */
[----:B------:R-:W-:Y:S05]  /*6c50*/  @P0 BRA `(.L_x_105) ;  /* 0x0000000000280947 */ /* 0x000fea0003800000 */
[----:B------:R-:W-:Y:S01]  /*6c60*/  UIADD3 UR4, UPT, UPT, UR44, 0x4200, URZ ;  /* 0x000042002c047890 */ /* 0x000fe2000fffe0ff */
[----:B------:R-:W-:Y:S05]  /*6c70*/  UMOV UR51, UR36 ;  /* 0x0000002400337c82 */ /* 0x000fea0008000000 */
[----:B------:R-:W-:Y:S01]  /*6c80*/  MOV R86, UR4 ;  /* 0x0000000400567c02 */ /* 0x000fe20008000f00 */
[----:B------:R-:W-:Y:S03]  /*6c90*/  UIADD3 UR4, UP0, UPT, UR62, 0x680, URZ ;  /* 0x000006803e047890 */ /* 0x000fe6000ff1e0ff */
[----:B------:R-:W-:Y:S01]  /*6ca0*/  R2UR UR48, R86 ;  /* 0x00000000563072ca */ /* 0x000fe200000e0000 */
[----:B------:R-:W-:Y:S11]  /*6cb0*/  UIADD3.X UR5, UPT, UPT, URZ, UR63, URZ, UP0, !UPT ;  /* 0x0000003fff057290 */ /* 0x000ff600087fe4ff */
[----:B------:R-:W-:Y:S01]  /*6cc0*/  @!UPT UIADD3 URZ, UPT, UPT, URZ, URZ, URZ ;  /* 0x000000fffffff290 */ /* 0x000fe2000fffe0ff */
[----:B------:R2:W-:Y:S01]  /*6cd0*/  UTMASTG.3D [UR48], [UR4] ;  /* 0x00000030040073b5 */ /* 0x0005e20008010000 */
[----:B------:R0:W-:Y:S01]  /*6ce0*/  UTMACMDFLUSH ;  /* 0x00000000000079b7 */ /* 0x0001e20000000000 */
[----:B--2---:R-:W-:Y:S04]  /*6cf0*/  DEPBAR.LE SB0, 0x1 ;  /* 0x000080400000791a */ /* 0x004fe80000000000 */
.L_x_105:
[----:B------:R-:W-:Y:S05]  /*6d00*/  BSYNC.RECONVERGENT B0 ;  /* 0x0000000000007941 */ /* 0x000fea0003800200 */
.L_x_104:
[----:B------:R-:W-:Y:S06]  /*6d10*/  BAR.SYNC.DEFER_BLOCKING 0x1, 0x80 ;  /* 0x0042000000007b1d */ /* 0x000fec0000010000 */
[----:B------:R-:W2:Y:S01]  /*6d20*/  @P6 SYNCS.PHASECHK.TRANS64.TRYWAIT P0, [R0+URZ+0x30], R2 ;  /* 0x00003002000065a7 */ /* 0x000ea200080011ff */
[----:B------:R-:W-:Y:S01]  /*6d30*/  BSSY B1, `(.L_x_106) ;  /* 0x000001f000017945 */ /* 0x000fe20003800000 */
[----:B--2---:R-:W-:Y:S03]  /*6d40*/  @P6 SEL R53, RZ, 0x1, !P0 ;  /* 0x00000001ff356807 */ /* 0x004fe60004000000 */
[----:B------:R-:W-:Y:S05]  /*6d50*/  @!P6 BRA `(.L_x_107) ;  /* 0x000000000070e947 */ /* 0x000fea0003800000 */
[----:B------:R-:W-:Y:S01]  /*6d60*/  ISETP.NE.AND P1, PT, R54, RZ, PT ;  /* 0x000000ff3600720c */ /* 0x000fe20003f25270 */
[----:B------:R-:W-:Y:S01]  /*6d70*/  BSSY B0, `(.L_x_108) ;  /* 0x0000008000007945 */ /* 0x000fe20003800000 */
[----:B------:R-:W-:Y:S11]  /*6d80*/  ISETP.NE.AND P0, PT, R53, RZ, PT ;  /* 0x000000ff3500720c */ /* 0x000ff60003f05270 */
[----:B------:R-:W-:Y:S04]  /*6d90*/  @P1 IMAD R4, R82, 0x1000, R60 ;  /* 0x0000100052041824 */ /* 0x000fe800078e023c */
[----:B------:R-:W-:Y:S01]  /*6da0*/  @P1 IMAD.IADD R3, R55, 0x1, R4 ;  /* 0x0000000137031824 */ /* 0x000fe200078e0204 */
[----:B------:R-:W-:Y:S06]  /*6db0*/  @P0 BRA `(.L_x_109) ;  /* 0x00000000000c0947 */ /* 0x000fec0003800000 */
[----:B------:R-:W-:Y:S04]  /*6dc0*/  SHF.L.U32 R2, R81, 0x1f, RZ ;  /* 0x0000001f51027819 */ /* 0x000fe800000006ff */
[----:B------:R-:W2:Y:S02]  /*6dd0*/  SYNCS.PHASECHK.TRANS64.TRYWAIT P0, [R0+URZ+0x30], R2 ;  /* 0x00003002000075a7 */ /* 0x000ea400080011ff */
[----:B--2---:R-:W-:Y:S05]  /*6de0*/  @!P0 BRA `(.L_x_110) ;  /* 0x0000003000c88947 */ /* 0x004fea0003800000 */
.L_x_109:
[----:B------:R-:W-:Y:S05]  /*6df0*/  BSYNC B0 ;  /* 0x0000000000007941 */ /* 0x000fea0003800000 */
.L_x_108:
[----:B------:R-:W-:Y:S01]  /*6e00*/  ISETP.NE.AND P0, PT, R54, RZ, PT ;  /* 0x000000ff3600720c */ /* 0x000fe20003f05270 */
[----:B--2---:R-:W-:Y:S02]  /*6e10*/  VIADD R2, R0, 0x50 ;  /* 0x0000005000027836 */ /* 0x004fe40000000000 */
[----:B------:R-:W-:Y:S02]  /*6e20*/  IMAD.U32 R0, RZ, RZ, UR45 ;  /* 0x0000002dff007e24 */ /* 0x000fe4000f8e00ff */
[----:B------:R-:W-:Y:S03]  /*6e30*/  VIADD R82, R82, 0x1 ;  /* 0x0000000152527836 */ /* 0x000fe60000000000 */
[----:B------:R-:W-:Y:S05]  /*6e40*/  PRMT R0, R0, 0x654, R2 ;  /* 0x0000065400007816 */ /* 0x000fea0000000002 */
[----:B------:R2:W3:Y:S04]  /*6e50*/  @P0 LDS.128 R48, [R4+0x200] ;  /* 0x0002000004300984 */ /* 0x0004e80000000c00 */
        /* <DEDUP_REMOVED lines=11> */
[----:B--23--:R-:W-:Y:S02]  /*6f10*/  LOP3.LUT R81, R81, R0, RZ, 0x3c, !PT ;  /* 0x0000000051517212 */ /* 0x00cfe400078e3cff */
.L_x_107:
[----:B------:R-:W-:Y:S05]  /*6f20*/  BSYNC B1 ;  /* 0x0000000000017941 */ /* 0x000fea0003800000 */
.L_x_106:
[----:B------:R-:W-:Y:S05]  /*6f30*/  VIADD R0, R39, 0x40 ;  /* 0x0000004027007836 */ /* 0x000fea0000000000 */
[----:B------:R-:W-:Y:S04]  /*6f40*/  SHF.R.U32.HI R0, RZ, 0x15, R0 ;  /* 0x00000015ff007819 */ /* 0x000fe80000011600 */
[----:B------:R-:W-:Y:S11]  /*6f50*/  LOP3.LUT P0, RZ, R0, 0x3, R75, 0x48, !PT ;  /* 0x0000000300ff7812 */ /* 0x000ff6000780484b */
[----:B------:R-:W-:Y:S02]  /*6f60*/  @!UPT UIADD3 URZ, UPT, UPT, URZ, URZ, URZ ;  /* 0x000000fffffff290 */ /* 0x000fe4000fffe0ff */
[----:B------:R-:W-:Y:S05]  /*6f70*/  @!P0 BRA `(.L_x_111) ;  /* 0x0000000000408947 */ /* 0x000fea0003800000 */
[----:B------:R-:W2:Y:S01]  /*6f80*/  LDCU.64 UR8, c[0x4][0x78] ;  /* 0x01000f00ff0877ac */ /* 0x000ea20008000a00 */
[----:B------:R-:W-:Y:S01]  /*6f90*/  MOV R3, 0x0 ;  /* 0x0000000000037802 */ /* 0x000fe20000000f00 */
[----:B------:R-:W-:Y:S02]  /*6fa0*/  HFMA2 R12, -RZ, RZ, 0, 5.9604644775390625e-08 ;  /* 0x00000001ff0c7431 */ /* 0x000fe400000001ff */
[----:B------:R-:W-:Y:S02]  /*6fb0*/  IMAD.MOV.U32 R8, RZ, RZ, 0x192 ;  /* 0x00000192ff087424 */ /* 0x000fe400078e00ff */
[----:B------:R-:W-:Y:S01]  /*6fc0*/  IMAD.MOV.U32 R13, RZ, RZ, RZ ;  /* 0x000000ffff0d7224 */ /* 0x000fe200078e00ff */
[----:B------:R-:W3:Y:S01]  /*6fd0*/  LDCU.64 UR6, c[0x4][0x80] ;  /* 0x01001000ff0677ac */ /* 0x000ee20008000a00 */
[----:B------:R-:W1:Y:S01]  /*6fe0*/  LDC.64 R2, c[0x4][R3] ;  /* 0x0100000003027b82 */ /* 0x000e620000000a00 */
[----:B------:R-:W5:Y:S01]  /*6ff0*/  LDCU.64 UR4, c[0x4][0x18] ;  /* 0x01000300ff0477ac */ /* 0x000f620008000a00 */
[----:B--2---:R-:W-:Y:S01]  /*7000*/  MOV R5, UR9 ;  /* 0x0000000900057c02 */ /* 0x004fe20008000f00 */
[----:B------:R-:W-:Y:S01]  /*7010*/  IMAD.U32 R4, RZ, RZ, UR8 ;  /* 0x00000008ff047e24 */ /* 0x000fe2000f8e00ff */
[----:B---3--:R-:W-:Y:S01]  /*7020*/  MOV R7, UR7 ;  /* 0x0000000700077c02 */ /* 0x008fe20008000f00 */
[----:B------:R-:W-:Y:S01]  /*7030*/  IMAD.U32 R6, RZ, RZ, UR6 ;  /* 0x00000006ff067e24 */ /* 0x000fe2000f8e00ff */
[----:B-----5:R-:W-:Y:S01]  /*7040*/  MOV R11, UR5 ;  /* 0x00000005000b7c02 */ /* 0x020fe20008000f00 */
[----:B------:R-:W-:Y:S02]  /*7050*/  IMAD.U32 R10, RZ, RZ, UR4 ;  /* 0x00000004ff0a7e24 */ /* 0x000fe4000f8e00ff */
[----:B------:R-:W-:Y:S07]  /*7060*/  LEPC R20, `(.L_x_111) ;  /* 0x000000001014794e */ /* 0x000fee0000000000 */
[----:B-1--4-:R-:W-:Y:S05]  /*7070*/  CALL.ABS.NOINC R2 ;  /* 0x0000000002007343 */ /* 0x012fea0003c00000 */
.L_x_111:
[C---:B------:R-:W-:Y:S01]  /*7080*/  SHF.L.U32 R2, R48.reuse, 0x10, RZ ;  /* 0x0000001030027819 */ /* 0x040fe200000006ff */
[----:B------:R-:W-:Y:S05]  /*7090*/  WARPSYNC.ALL ;  /* 0x0000000000007948 */ /* 0x000fea0003800000 */
[----:B------:R-:W-:Y:S01]  /*70a0*/  R2UR UR4, R39 ;  /* 0x00000000270472ca */ /* 0x000fe200000e0000 */
[----:B------:R-:W-:Y:S01]  /*70b0*/  BSSY.RECONVERGENT B0, `(.L_x_112) ;  /* 0x0000099000007945 */ /* 0x000fe20003800200 */
[C---:B------:R-:W-:Y:S02]  /*70c0*/  PRMT R3, R48.reuse, 0x8880, RZ ;  /* 0x0000888030037816 */ /* 0x040fe400000000ff */
[----:B------:R-:W-:Y:S02]  /*70d0*/  SHF.L.U32 R41, R48, 0x8, RZ ;  /* 0x0000000830297819 */ /* 0x000fe400000006ff */
[C---:B------:R-:W-:Y:S02]  /*70e0*/  SHF.L.U32 R42, R49.reuse, 0x10, RZ ;  /* 0x00000010312a7819 */ /* 0x040fe400000006ff */
[----:B------:R-:W-:Y:S02]  /*70f0*/  SHF.L.U32 R43, R49, 0x8, RZ ;  /* 0x00000008312b7819 */ /* 0x000fe400000006ff */
[----:B------:R-:W-:Y:S02]  /*7100*/  SHF.R.S32.HI R42, RZ, 0x18, R42 ;  /* 0x00000018ff2a7819 */ /* 0x000fe4000001142a */
[----:B------:R-:W-:Y:S01]  /*7110*/  SHF.R.S32.HI R43, RZ, 0x18, R43 ;  /* 0x00000018ff2b7819 */ /* 0x000fe2000001142b */
[----:B-1----:R-:W-:Y:S01]  /*7120*/  LDTM.16dp32bit_t0_t15.x32 R4, tmem[UR4+0x40] ;  /* 0x00004004000479ee */ /* 0x002fe20008a80000 */
[----:B------:R-:W1:Y:S01]  /*7130*/  LDTM.16dp32bit_t16_t31.x32 R4, tmem[UR4+0x60] ;  /* 0x00006004000479ee */ /* 0x000e620008aa0000 */
[----:B------:R-:W-:Y:S02]  /*7140*/  ISETP.NE.AND P0, PT, R87, RZ, PT ;  /* 0x000000ff5700720c */ /* 0x000fe40003f05270 */
        /* <DEDUP_REMOVED lines=16> */
[----:B------:R-:W-:Y:S01]  /*7250*/  IMAD R5, R38, R9, RZ ;  /* 0x0000000926057224 */ /* 0x000fe200078e02ff */
[----:B------:R-:W-:Y:S01]  /*7260*/  PRMT R7, R50, 0x8880, RZ ;  /* 0x0000888032077816 */ /* 0x000fe200000000ff */
[----:B------:R-:W-:Y:S01]  /*7270*/  IMAD R12, R38, R16, RZ ;  /* 0x00000010260c7224 */ /* 0x000fe200078e02ff */
[----:B------:R-:W-:Y:S01]  /*7280*/  I2IP.S8.S32.SAT R56, R2, R0, R56 ;  /* 0x0000000002387239 */ /* 0x000fe20000001438 */
[C---:B------:R-:W-:Y:S01]  /*7290*/  IMAD R9, R38.reuse, R13, RZ ;  /* 0x0000000d26097224 */ /* 0x040fe200078e02ff */
[----:B------:R-:W-:Y:S01]  /*72a0*/  SHF.R.S32.HI R3, RZ, 0x18, R49 ;  /* 0x00000018ff037819 */ /* 0x000fe20000011431 */
[----:B------:R-:W-:Y:S01]  /*72b0*/  IMAD R16, R38, R20, RZ ;  /* 0x0000001426107224 */ /* 0x000fe200078e02ff */
[----:B----4-:R-:W-:Y:S01]  /*72c0*/  SHF.L.U32 R0, R44, 0x10, RZ ;  /* 0x000000102c007819 */ /* 0x010fe200000006ff */
[----:B------:R-:W-:Y:S01]  /*72d0*/  IMAD R13, R38, R17, RZ ;  /* 0x00000011260d7224 */ /* 0x000fe200078e02ff */
[----:B------:R-:W-:Y:S01]  /*72e0*/  SHF.L.U32 R2, R44, 0x8, RZ ;  /* 0x000000082c027819 */ /* 0x000fe200000006ff */
[C---:B------:R-:W-:Y:S01]  /*72f0*/  IMAD R20, R38.reuse, R24, RZ ;  /* 0x0000001826147224 */ /* 0x040fe200078e02ff */
[----:B------:R-:W-:Y:S01]  /*7300*/  SHF.R.S32.HI R0, RZ, 0x18, R0 ;  /* 0x00000018ff007819 */ /* 0x000fe20000011400 */
[C---:B------:R-:W-:Y:S01]  /*7310*/  IMAD R17, R38.reuse, R21, RZ ;  /* 0x0000001526117224 */ /* 0x040fe200078e02ff */
[----:B------:R-:W-:Y:S01]  /*7320*/  SHF.R.S32.HI R2, RZ, 0x18, R2 ;  /* 0x00000018ff027819 */ /* 0x000fe20000011402 */
[C---:B------:R-:W-:Y:S02]  /*7330*/  IMAD R24, R38.reuse, R28, RZ ;  /* 0x0000001c26187224 */ /* 0x040fe400078e02ff */
[C---:B------:R-:W-:Y:S02]  /*7340*/  IMAD R6, R38.reuse, R10, RZ ;  /* 0x0000000a26067224 */ /* 0x040fe400078e02ff */
[C---:B------:R-:W-:Y:S02]  /*7350*/  IMAD R21, R38.reuse, R25, RZ ;  /* 0x0000001926157224 */ /* 0x040fe400078e02ff */
[----:B------:R-:W-:Y:S01]  /*7360*/  IMAD R28, R38, R32, RZ ;  /* 0x00000020261c7224 */ /* 0x000fe200078e02ff */
[----:B------:R-:W-:Y:S01]  /*7370*/  SHF.L.U32 R32, R50, 0x10, RZ ;  /* 0x0000001032207819 */ /* 0x000fe200000006ff */
[-C--:B------:R-:W-:Y:S02]  /*7380*/  IMAD R4, R41, R40.reuse, R4 ;  /* 0x0000002829047224 */ /* 0x080fe400078e0204 */
[----:B------:R-:W-:Y:S01]  /*7390*/  IMAD R25, R38, R29, RZ ;  /* 0x0000001d26197224 */ /* 0x000fe200078e02ff */
[----:B------:R-:W-:Y:S01]  /*73a0*/  SHF.R.S32.HI R32, RZ, 0x18, R32 ;  /* 0x00000018ff207819 */ /* 0x000fe20000011420 */
[----:B------:R-:W-:Y:S02]  /*73b0*/  IMAD R5, R42, R40, R5 ;  /* 0x000000282a057224 */ /* 0x000fe400078e0205 */
[----:B------:R-:W-:Y:S01]  /*73c0*/  IMAD R29, R38, R33, RZ ;  /* 0x00000021261d7224 */ /* 0x000fe200078e02ff */
[----:B------:R-:W-:Y:S01]  /*73d0*/  SHF.L.U32 R33, R50, 0x8, RZ ;  /* 0x0000000832217819 */ /* 0x000fe200000006ff */
[C---:B------:R-:W-:Y:S02]  /*73e0*/  IMAD R11, R38.reuse, R11, RZ ;  /* 0x0000000b260b7224 */ /* 0x040fe400078e02ff */
[C---:B------:R-:W-:Y:S01]  /*73f0*/  IMAD R10, R38.reuse, R14, RZ ;  /* 0x0000000e260a7224 */ /* 0x040fe200078e02ff */
[----:B------:R-:W-:Y:S01]  /*7400*/  SHF.R.S32.HI R33, RZ, 0x18, R33 ;  /* 0x00000018ff217819 */ /* 0x000fe20000011421 */
[----:B------:R-:W-:Y:S02]  /*7410*/  IMAD R6, R43, R40, R6 ;  /* 0x000000282b067224 */ /* 0x000fe400078e0206 */
[C---:B------:R-:W-:Y:S02]  /*7420*/  IMAD R14, R38.reuse, R18, RZ ;  /* 0x00000012260e7224 */ /* 0x040fe400078e02ff */
[C---:B------:R-:W-:Y:S02]  /*7430*/  IMAD R18, R38.reuse, R22, RZ ;  /* 0x0000001626127224 */ /* 0x040fe400078e02ff */
[----:B------:R-:W-:Y:S01]  /*7440*/  IMAD R11, R3, R40, R11 ;  /* 0x00000028030b7224 */ /* 0x000fe200078e020b */
[----:B------:R-:W-:Y:S01]  /*7450*/  PRMT R3, R51, 0x8880, RZ ;  /* 0x0000888033037816 */ /* 0x000fe200000000ff */
[C---:B------:R-:W-:Y:S02]  /*7460*/  IMAD R22, R38.reuse, R26, RZ ;  /* 0x0000001a26167224 */ /* 0x040fe400078e02ff */
[C---:B------:R-:W-:Y:S01]  /*7470*/  IMAD R26, R38.reuse, R30, RZ ;  /* 0x0000001e261a7224 */ /* 0x040fe200078e02ff */
[----:B------:R-:W-:Y:S01]  /*7480*/  I2IP.S8.S32.SAT R11, R11, R6, RZ ;  /* 0x000000060b0b7239 */ /* 0x000fe200000014ff */
[----:B------:R-:W-:Y:S01]  /*7490*/  IMAD R8, R7, R40, R8 ;  /* 0x0000002807087224 */ /* 0x000fe200078e0208 */
[----:B------:R-:W-:Y:S01]  /*74a0*/  SHF.L.U32 R6, R51, 0x10, RZ ;  /* 0x0000001033067819 */ /* 0x000fe200000006ff */
[----:B------:R-:W-:Y:S01]  /*74b0*/  IMAD R30, R38, R34, RZ ;  /* 0x00000022261e7224 */ /* 0x000fe200078e02ff */
[----:B------:R-:W-:Y:S01]  /*74c0*/  SHF.R.S32.HI R34, RZ, 0x18, R50 ;  /* 0x00000018ff227819 */ /* 0x000fe20000011432 */
[----:B------:R-:W-:Y:S01]  /*74d0*/  IMAD R9, R32, R40, R9 ;  /* 0x0000002820097224 */ /* 0x000fe200078e0209 */
[----:B------:R-:W-:Y:S01]  /*74e0*/  SHF.R.S32.HI R6, RZ, 0x18, R6 ;  /* 0x00000018ff067819 */ /* 0x000fe20000011406 */
[----:B------:R-:W-:Y:S01]  /*74f0*/  IMAD R15, R38, R15, RZ ;  /* 0x0000000f260f7224 */ /* 0x000fe200078e02ff */
[----:B------:R-:W-:Y:S01]  /*7500*/  I2IP.S8.S32.SAT R57, R5, R4, R11 ;  /* 0x0000000405397239 */ /* 0x000fe2000000140b */
[-C--:B------:R-:W-:Y:S01]  /*7510*/  IMAD R10, R33, R40.reuse, R10 ;  /* 0x00000028210a7224 */ /* 0x080fe200078e020a */
[----:B------:R-:W-:Y:S01]  /*7520*/  SHF.L.U32 R5, R45, 0x10, RZ ;  /* 0x000000102d057819 */ /* 0x000fe200000006ff */
[----:B------:R-:W-:Y:S01]  /*7530*/  IMAD.SHL.U32 R7, R51, 0x100, RZ ;  /* 0x0000010033077824 */ /* 0x000fe200078e00ff */
[----:B------:R-:W-:Y:S01]  /*7540*/  PRMT R4, R45, 0x8880, RZ ;  /* 0x000088802d047816 */ /* 0x000fe200000000ff */
[-C--:B------:R-:W-:Y:S01]  /*7550*/  IMAD R15, R34, R40.reuse, R15 ;  /* 0x00000028220f7224 */ /* 0x080fe200078e020f */
[----:B------:R-:W-:Y:S01]  /*7560*/  SHF.R.S32.HI R5, RZ, 0x18, R5 ;  /* 0x00000018ff057819 */ /* 0x000fe20000011405 */
[-C--:B------:R-:W-:Y:S01]  /*7570*/  IMAD R12, R3, R40.reuse, R12 ;  /* 0x00000028030c7224 */ /* 0x080fe200078e020c */
[----:B------:R-:W-:Y:S01]  /*7580*/  SHF.R.S32.HI R7, RZ, 0x18, R7 ;  /* 0x00000018ff077819 */ /* 0x000fe20000011407 */
[----:B------:R-:W-:Y:S01]  /*7590*/  IMAD R13, R6, R40, R13 ;  /* 0x00000028060d7224 */ /* 0x000fe200078e020d */
[----:B------:R-:W-:Y:S01]  /*75a0*/  I2IP.S8.S32.SAT R15, R15, R10, RZ ;  /* 0x0000000a0f0f7239 */ /* 0x000fe200000014ff */
[----:B------:R-:W-:Y:S01]  /*75b0*/  IMAD R19, R38, R19, RZ ;  /* 0x0000001326137224 */ /* 0x000fe200078e02ff */
[----:B------:R-:W-:Y:S01]  /*75c0*/  SHF.R.S32.HI R10, RZ, 0x18, R51 ;  /* 0x00000018ff0a7819 */ /* 0x000fe20000011433 */
[----:B------:R-:W-:Y:S01]  /*75d0*/  IMAD R14, R7, R40, R14 ;  /* 0x00000028070e7224 */ /* 0x000fe200078e020e */
[----:B------:R-:W-:Y:S01]  /*75e0*/  PRMT R3, R44, 0x8880, RZ ;  /* 0x000088802c037816 */ /* 0x000fe200000000ff */
[----:B------:R-:W-:Y:S01]  /*75f0*/  IMAD R23, R38, R23, RZ ;  /* 0x0000001726177224 */ /* 0x000fe200078e02ff */
[----:B------:R-:W-:Y:S01]  /*7600*/  I2IP.S8.S32.SAT R58, R9, R8, R15 ;  /* 0x00000008093a7239 */ /* 0x000fe2000000140f */
[-C--:B------:R-:W-:Y:S02]  /*7610*/  IMAD R19, R10, R40.reuse, R19 ;  /* 0x000000280a137224 */ /* 0x080fe400078e0213 */
[-C--:B------:R-:W-:Y:S01]  /*7620*/  IMAD R16, R3, R40.reuse, R16 ;  /* 0x0000002803107224 */ /* 0x080fe200078e0210 */
[----:B------:R-:W-:Y:S01]  /*7630*/  SHF.R.S32.HI R3, RZ, 0x18, R44 ;  /* 0x00000018ff037819 */ /* 0x000fe2000001142c */
[----:B------:R-:W-:Y:S01]  /*7640*/  IMAD R17, R0, R40, R17 ;  /* 0x0000002800117224 */ /* 0x000fe200078e0211 */
[----:B------:R-:W-:Y:S01]  /*7650*/  I2IP.S8.S32.SAT R14, R19, R14, RZ ;  /* 0x0000000e130e7239 */ /* 0x000fe200000014ff */
[----:B------:R-:W-:Y:S02]  /*7660*/  IMAD.SHL.U32 R0, R45, 0x100, RZ ;  /* 0x000001002d007824 */ /* 0x000fe400078e00ff */
[-C--:B------:R-:W-:Y:S01]  /*7670*/  IMAD R18, R2, R40.reuse, R18 ;  /* 0x0000002802127224 */ /* 0x080fe200078e0212 */
[----:B------:R-:W-:Y:S01]  /*7680*/  SHF.R.S32.HI R2, RZ, 0x18, R45 ;  /* 0x00000018ff027819 */ /* 0x000fe2000001142d */
[-C--:B------:R-:W-:Y:S01]  /*7690*/  IMAD R23, R3, R40.reuse, R23 ;  /* 0x0000002803177224 */ /* 0x080fe200078e0217 */
[----:B------:R-:W-:Y:S01]  /*76a0*/  SHF.R.S32.HI R0, RZ, 0x18, R0 ;  /* 0x00000018ff007819 */ /* 0x000fe20000011400 */
[-C--:B------:R-:W-:Y:S01]  /*76b0*/  IMAD R20, R4, R40.reuse, R20 ;  /* 0x0000002804147224 */ /* 0x080fe200078e0214 */
[C---:B------:R-:W-:Y:S01]  /*76c0*/  SHF.L.U32 R4, R46.reuse, 0x10, RZ ;  /* 0x000000102e047819 */ /* 0x040fe200000006ff */
[-C--:B------:R-:W-:Y:S01]  /*76d0*/  IMAD R21, R5, R40.reuse, R21 ;  /* 0x0000002805157224 */ /* 0x080fe200078e0215 */
[----:B------:R-:W-:Y:S01]  /*76e0*/  PRMT R3, R46, 0x8880, RZ ;  /* 0x000088802e037816 */ /* 0x000fe200000000ff */
[----:B------:R-:W-:Y:S01]  /*76f0*/  IMAD R27, R38, R27, RZ ;  /* 0x0000001b261b7224 */ /* 0x000fe200078e02ff */
[----:B------:R-:W-:Y:S01]  /*7700*/  SHF.L.U32 R5, R46, 0x8, RZ ;  /* 0x000000082e057819 */ /* 0x000fe200000006ff */
[-C--:B------:R-:W-:Y:S01]  /*7710*/  IMAD R22, R0, R40.reuse, R22 ;  /* 0x0000002800167224 */ /* 0x080fe200078e0216 */
[----:B------:R-:W-:Y:S01]  /*7720*/  SHF.R.S32.HI R4, RZ, 0x18, R4 ;  /* 0x00000018ff047819 */ /* 0x000fe20000011404 */
[-C--:B------:R-:W-:Y:S01]  /*7730*/  IMAD R27, R2, R40.reuse, R27 ;  /* 0x00000028021b7224 */ /* 0x080fe200078e021b */
[----:B------:R-:W-:Y:S01]  /*7740*/  SHF.R.S32.HI R5, RZ, 0x18, R5 ;  /* 0x00000018ff057819 */ /* 0x000fe20000011405 */
[-C--:B------:R-:W-:Y:S01]  /*7750*/  IMAD R24, R3, R40.reuse, R24 ;  /* 0x0000002803187224 */ /* 0x080fe200078e0218 */
[C---:B------:R-:W-:Y:S01]  /*7760*/  SHF.L.U32 R3, R47.reuse, 0x10, RZ ;  /* 0x000000102f037819 */ /* 0x040fe200000006ff */
[-C--:B------:R-:W-:Y:S01]  /*7770*/  IMAD R25, R4, R40.reuse, R25 ;  /* 0x0000002804197224 */ /* 0x080fe200078e0219 */
[----:B------:R-:W-:Y:S01]  /*7780*/  SHF.R.S32.HI R0, RZ, 0x18, R46 ;  /* 0x00000018ff007819 */ /* 0x000fe2000001142e */
[----:B------:R-:W-:Y:S01]  /*7790*/  IMAD R31, R38, R31, RZ ;  /* 0x0000001f261f7224 */ /* 0x000fe200078e02ff */
[----:B------:R-:W-:Y:S01]  /*77a0*/  PRMT R2, R47, 0x8880, RZ ;  /* 0x000088802f027816 */ /* 0x000fe200000000ff */
[-C--:B------:R-:W-:Y:S01]  /*77b0*/  IMAD R26, R5, R40.reuse, R26 ;  /* 0x00000028051a7224 */ /* 0x080fe200078e021a */
[----:B------:R-:W-:Y:S01]  /*77c0*/  SHF.L.U32 R4, R47, 0x8, RZ ;  /* 0x000000082f047819 */ /* 0x000fe200000006ff */
[-C--:B------:R-:W-:Y:S01]  /*77d0*/  IMAD R31, R0, R40.reuse, R31 ;  /* 0x00000028001f7224 */ /* 0x080fe200078e021f */
[----:B------:R-:W-:Y:S01]  /*77e0*/  SHF.R.S32.HI R3, RZ, 0x18, R3 ;  /* 0x00000018ff037819 */ /* 0x000fe20000011403 */
[-C--:B------:R-:W-:Y:S01]  /*77f0*/  IMAD R28, R2, R40.reuse, R28 ;  /* 0x00000028021c7224 */ /* 0x080fe200078e021c */
[----:B------:R-:W-:Y:S01]  /*7800*/  SHF.R.S32.HI R4, RZ, 0x18, R4 ;  /* 0x00000018ff047819 */ /* 0x000fe20000011404 */
[----:B------:R-:W-:Y:S01]  /*7810*/  IMAD R35, R38, R35, RZ ;  /* 0x0000002326237224 */ /* 0x000fe200078e02ff */
[----:B------:R-:W-:Y:S01]  /*7820*/  SHF.R.S32.HI R5, RZ, 0x18, R47 ;  /* 0x00000018ff057819 */ /* 0x000fe2000001142f */
[----:B------:R-:W-:Y:S01]  /*7830*/  IMAD R29, R3, R40, R29 ;  /* 0x00000028031d7224 */ /* 0x000fe200078e021d */
[----:B------:R-:W-:Y:S01]  /*7840*/  I2IP.S8.S32.SAT R59, R13, R12, R14 ;  /* 0x0000000c0d3b7239 */ /* 0x000fe2000000140e */
[----:B------:R-:W-:Y:S01]  /*7850*/  IMAD R30, R4, R40, R30 ;  /* 0x00000028041e7224 */ /* 0x000fe200078e021e */
[----:B------:R-:W-:Y:S01]  /*7860*/  I2IP.S8.S32.SAT R18, R23, R18, RZ ;  /* 0x0000001217127239 */ /* 0x000fe200000014ff */
[----:B------:R-:W-:Y:S01]  /*7870*/  IMAD R35, R5, R40, R35 ;  /* 0x0000002805237224 */ /* 0x000fe200078e0223 */
[----:B------:R-:W-:Y:S01]  /*7880*/  I2IP.S8.S32.SAT R22, R27, R22, RZ ;  /* 0x000000161b167239 */ /* 0x000fe200000014ff */
[----:B------:R1:W-:Y:S01]  /*7890*/  STS.128 [R69+UR44+0x5200], R56 ;  /* 0x0052003845007988 */ /* 0x0003e20008000c2c */
[----:B------:R-:W-:Y:S02]  /*78a0*/  I2IP.S8.S32.SAT R26, R31, R26, RZ ;  /* 0x0000001a1f1a7239 */ /* 0x000fe400000014ff */
[----:B------:R-:W-:Y:S02]  /*78b0*/  I2IP.S8.S32.SAT R19, R35, R30, RZ ;  /* 0x0000001e23137239 */ /* 0x000fe400000014ff */
[----:B------:R-:W-:Y:S02]  /*78c0*/  I2IP.S8.S32.SAT R16, R17, R16, R18 ;  /* 0x0000001011107239 */ /* 0x000fe40000001412 */
[----:B------:R-:W-:Y:S02]  /*78d0*/  I2IP.S8.S32.SAT R17, R21, R20, R22 ;  /* 0x0000001415117239 */ /* 0x000fe40000001416 */
        /* <DEDUP_REMOVED lines=13> */
[----:B------:R-:W-:Y:S02]  /*79b0*/  UIADD3 UR4, UP0, UPT, UR62, 0x680, URZ ;  /* 0x000006803e047890 */ /* 0x000fe4000ff1e0ff */
[----:B------:R-:W-:Y:S02]  /*79c0*/  UIADD3 UR9, UPT, UPT, UR49, 0x40, URZ ;  /* 0x0000004031097890 */ /* 0x000fe4000fffe0ff */
[----:B------:R-:W-:Y:S02]  /*79d0*/  UIADD3 UR8, UPT, UPT, UR44, 0x5200, URZ ;  /* 0x000052002c087890 */ /* 0x000fe4000fffe0ff */
[----:B------:R-:W-:Y:S01]  /*79e0*/  UIADD3.X UR5, UPT, UPT, URZ, UR63, URZ, UP0, !UPT ;  /* 0x0000003fff057290 */ /* 0x000fe200087fe4ff */
[----:B------:R-:W-:Y:S01]  /*79f0*/  UMOV UR10, UR50 ;  /* 0x00000032000a7c82 */ /* 0x000fe20008000000 */
[----:B------:R-:W-:Y:S07]  /*7a00*/  UMOV UR11, UR36 ;  /* 0x00000024000b7c82 */ /* 0x000fee0008000000 */
[----:B------:R2:W-:Y:S01]  /*7a10*/  UTMASTG.3D [UR8], [UR4] ;  /* 0x00000008040073b5 */ /* 0x0005e20008010000 */
[----:B------:R0:W-:Y:S01]  /*7a20*/  UTMACMDFLUSH ;  /* 0x00000000000079b7 */ /* 0x0001e20000000000 */
[----:B--2---:R-:W-:Y:S04]  /*7a30*/  DEPBAR.LE SB0, 0x1 ;  /* 0x000080400000791a */ /* 0x004fe80000000000 */
.L_x_113:
[----:B------:R-:W-:Y:S05]  /*7a40*/  BSYNC.RECONVERGENT B0 ;  /* 0x0000000000007941 */ /* 0x000fea0003800200 */
.L_x_112:
        /* <DEDUP_REMOVED lines=14> */
.L_x_117:
[----:B------:R-:W-:Y:S05]  /*7b30*/  BSYNC B0 ;  /* 0x0000000000007941 */ /* 0x000fea0003800000 */
.L_x_116:
[----:B------:R-:W-:Y:S01]  /*7b40*/  ISETP.NE.AND P0, PT, R54, RZ, PT ;  /* 0x000000ff3600720c */ /* 0x000fe20003f05270 */
[----:B------:R-:W-:Y:S11]  /*7b50*/  VIADD R82, R82, 0x1 ;  /* 0x0000000152527836 */ /* 0x000ff60000000000 */
[----:B------:R-:W-:Y:S01]  /*7b60*/  @!UPT UIADD3 URZ, UPT, UPT, URZ, URZ, URZ ;  /* 0x000000fffffff290 */ /* 0x000fe2000fffe0ff */
[----:B------:R3:W4:Y:S04]  /*7b70*/  @P0 LDS.128 R44, [R2+0x210] ;  /* 0x00021000022c0984 */ /* 0x0007280000000c00 */
[----:B------:R1:W1:Y:S01]  /*7b80*/  @P0 LDS.128 R48, [R3+0x200] ;  /* 0x0002000003300984 */ /* 0x0002620000000c00 */
        /* <DEDUP_REMOVED lines=8> */
[----:B---3--:R-:W-:Y:S02]  /*7c10*/  VIADD R2, R0, 0x50 ;  /* 0x0000005000027836 */ /* 0x008fe40000000000 */
[----:B--2---:R-:W-:Y:S05]  /*7c20*/  IMAD.U32 R0, RZ, RZ, UR45 ;  /* 0x0000002dff007e24 */ /* 0x004fea000f8e00ff */
[----:B------:R-:W-:Y:S04]  /*7c30*/  PRMT R0, R0, 0x654, R2 ;  /* 0x0000065400007816 */ /* 0x000fe80000000002 */
[----:B-----5:R2:W-:Y:S02]  /*7c40*/  SYNCS.ARRIVE.TRANS64.RED.A1T0 RZ, [R0+URZ], RZ ;  /* 0x000000ff00ff79a7 */ /* 0x0205e400081004ff */
[----:B--2---:R-:W-:Y:S04]  /*7c50*/  SEL R0, RZ, 0x1, P0 ;  /* 0x00000001ff007807 */ /* 0x004fe80000000000 */
[----:B-1--4-:R-:W-:Y:S02]  /*7c60*/  LOP3.LUT R81, R81, R0, RZ, 0x3c, !PT ;  /* 0x0000000051517212 */ /* 0x012fe400078e3cff */
.L_x_115:
[----:B------:R-:W-:Y:S05]  /*7c70*/  BSYNC B1 ;  /* 0x0000000000017941 */ /* 0x000fea0003800000 */
.L_x_114:
        /* <DEDUP_REMOVED lines=21> */
.L_x_119:
        /* <DEDUP_REMOVED lines=36> */
[----:B------:R-:W-:Y:S01]  /*8010*/  SHF.L.U32 R0, R44, 0x10, RZ ;  /* 0x000000102c007819 */ /* 0x000fe200000006ff */
        /* <DEDUP_REMOVED lines=110> */
[----:B------:R-:W-:Y:S02]  /*8700*/  UIADD3 UR4, UPT, UPT, UR44, 0x4200, URZ ;  /* 0x000042002c047890 */ /* 0x000fe4000fffe0ff */
[----:B------:R-:W-:Y:S01]  /*8710*/  UIADD3 UR9, UPT, UPT, UR49, 0x80, URZ ;  /* 0x0000008031097890 */ /* 0x000fe2000fffe0ff */
[----:B------:R-:W-:Y:S01]  /*8720*/  UMOV UR10, UR50 ;  /* 0x00000032000a7c82 */ /* 0x000fe20008000000 */
[----:B------:R-:W-:Y:S02]  /*8730*/  UMOV UR11, UR36 ;  /* 0x00000024000b7c82 */ /* 0x000fe40008000000 */
        /* <DEDUP_REMOVED lines=8> */
.L_x_121:
[----:B------:R-:W-:Y:S05]  /*87c0*/  BSYNC.RECONVERGENT B0 ;  /* 0x0000000000007941 */ /* 0x000fea0003800200 */
.L_x_120:
        /* <DEDUP_REMOVED lines=14> */
.L_x_125:
[----:B------:R-:W-:Y:S05]  /*88b0*/  BSYNC B0 ;  /* 0x0000000000007941 */ /* 0x000fea0003800000 */
.L_x_124:
        /* <DEDUP_REMOVED lines=18> */
.L_x_123:
[----:B------:R-:W-:Y:S05]  /*89e0*/  BSYNC B1 ;  /* 0x0000000000017941 */ /* 0x000fea0003800000 */
.L_x_122:
        /* <DEDUP_REMOVED lines=21> */
.L_x_127:
[----:B------:R-:W-:Y:S01]  /*8b40*/  ISETP.NE.AND P0, PT, R87, RZ, PT ;  /* 0x000000ff5700720c */ /* 0x000fe20003f05270 */
[----:B------:R-:W-:Y:S05]  /*8b50*/  WARPSYNC.ALL ;  /* 0x0000000000007948 */ /* 0x000fea0003800000 */
[----:B------:R-:W-:Y:S01]  /*8b60*/  IMAD.SHL.U32 R66, R49, 0x100, RZ ;  /* 0x0000010031427824 */ /* 0x000fe200078e00ff */
[----:B------:R-:W-:Y:S01]  /*8b70*/  R2UR UR4, R39 ;  /* 0x00000000270472ca */ /* 0x000fe200000e0000 */
[----:B------:R-:W-:Y:S01]  /*8b80*/  IMAD.SHL.U32 R60, R51, 0x100, RZ ;  /* 0x00000100333c7824 */ /* 0x000fe200078e00ff */
[C---:B------:R-:W-:Y:S01]  /*8b90*/  SHF.L.U32 R2, R48.reuse, 0x10, RZ ;  /* 0x0000001030027819 */ /* 0x040fe200000006ff */
[----:B----4-:R-:W-:Y:S01]  /*8ba0*/  IMAD.SHL.U32 R54, R45, 0x100, RZ ;  /* 0x000001002d367824 */ /* 0x010fe200078e00ff */
[C---:B------:R-:W-:Y:S01]  /*8bb0*/  PRMT R0, R48.reuse, 0x8880, RZ ;  /* 0x0000888030007816 */ /* 0x040fe200000000ff */
[----:B------:R-:W-:Y:S01]  /*8bc0*/  BSSY.RECONVERGENT B0, `(.L_x_128) ;  /* 0x000009e000007945 */ /* 0x000fe20003800200 */
[----:B------:R-:W-:Y:S02]  /*8bd0*/  SHF.L.U32 R3, R48, 0x8, RZ ;  /* 0x0000000830037819 */ /* 0x000fe400000006ff */
[----:B------:R-:W-:Y:S02]  /*8be0*/  SHF.R.S32.HI R2, RZ, 0x18, R2 ;  /* 0x00000018ff027819 */ /* 0x000fe40000011402 */
[----:B------:R-:W-:Y:S02]  /*8bf0*/  PRMT R68, R49, 0x8880, RZ ;  /* 0x0000888031447816 */ /* 0x000fe400000000ff */
[----:B------:R-:W-:Y:S01]  /*8c00*/  SHF.R.S32.HI R3, RZ, 0x18, R3 ;  /* 0x00000018ff037819 */ /* 0x000fe20000011403 */
[----:B-1----:R-:W-:Y:S01]  /*8c10*/  LDTM.16dp32bit_t0_t15.x32 R4, tmem[UR4+0xc0] ;  /* 0x0000c004000479ee */ /* 0x002fe20008a80000 */
[----:B------:R-:W1:Y:S01]  /*8c20*/  LDTM.16dp32bit_t16_t31.x32 R4, tmem[UR4+0xe0] ;  /* 0x0000e004000479ee */ /* 0x000e620008aa0000 */
[----:B------:R-:W-:Y:S01]  /*8c30*/  NOP ;  /* 0x0000000000007918 */ /* 0x000fe20000000000 */
[----:B------:R-:W-:Y:S02]  /*8c40*/  SHF.L.U32 R63, R50, 0x8, RZ ;  /* 0x00000008323f7819 */ /* 0x000fe400000006ff */
[C---:B------:R-:W-:Y:S02]  /*8c50*/  PRMT R62, R51.reuse, 0x8880, RZ ;  /* 0x00008880333e7816 */ /* 0x040fe400000000ff */
[----:B------:R-:W-:Y:S02]  /*8c60*/  SHF.L.U32 R61, R51, 0x10, RZ ;  /* 0x00000010333d7819 */ /* 0x000fe400000006ff */
[----:B------:R-:W-:Y:S02]  /*8c70*/  R2UR UR5, R52 ;  /* 0x00000000340572ca */ /* 0x000fe400000e0000 */
[----:B------:R-:W-:Y:S01]  /*8c80*/  SHF.R.S32.HI R39, RZ, 0x18, R48 ;  /* 0x00000018ff277819 */ /* 0x000fe20000011430 */
[----:B------:R-:W-:Y:S01]  /*8c90*/  IMAD.SHL.U32 R48, R47, 0x100, RZ ;  /* 0x000001002f307824 */ /* 0x000fe200078e00ff */
[----:B------:R-:W-:Y:S02]  /*8ca0*/  SHF.L.U32 R67, R49, 0x10, RZ ;  /* 0x0000001031437819 */ /* 0x000fe400000006ff */
[C---:B------:R-:W-:Y:S02]  /*8cb0*/  PRMT R65, R50.reuse, 0x8880, RZ ;  /* 0x0000888032417816 */ /* 0x040fe400000000ff */
[----:B------:R-:W-:Y:S02]  /*8cc0*/  SHF.R.S32.HI R41, RZ, 0x18, R49 ;  /* 0x00000018ff297819 */ /* 0x000fe40000011431 */
[----:B------:R-:W-:Y:S02]  /*8cd0*/  SHF.L.U32 R64, R50, 0x10, RZ ;  /* 0x0000001032407819 */ /* 0x000fe400000006ff */
[----:B------:R-:W-:Y:S01]  /*8ce0*/  SHF.R.S32.HI R42, RZ, 0x18, R50 ;  /* 0x00000018ff2a7819 */ /* 0x000fe20000011432 */
[----:B------:R-:W-:Y:S01]  /*8cf0*/  UIADD3 UR4, UPT, UPT, UR5, 0xc0, URZ ;  /* 0x000000c005047890 */ /* 0x000fe2000fffe0ff */
[----:B------:R-:W-:Y:S01]  /*8d00*/  PRMT R59, R44, 0x8880, RZ ;  /* 0x000088802c3b7816 */ /* 0x000fe200000000ff */
[C---:B-1----:R-:W-:Y:S02]  /*8d10*/  IMAD R4, R38.reuse, R4, RZ ;  /* 0x0000000426047224 */ /* 0x042fe400078e02ff */
[----:B------:R-:W-:Y:S01]  /*8d20*/  UPRMT UR4, UR45, 0x654, UR4 ;  /* 0x000006542d047896 */ /* 0x000fe20008000004 */
[C---:B------:R-:W-:Y:S01]  /*8d30*/  IMAD R5, R38.reuse, R5, RZ ;  /* 0x0000000526057224 */ /* 0x040fe200078e02ff */
[----:B------:R-:W-:Y:S01]  /*8d40*/  SHF.R.S32.HI R43, RZ, 0x18, R51 ;  /* 0x00000018ff2b7819 */ /* 0x000fe20000011433 */
[----:B------:R-:W-:Y:S01]  /*8d50*/  IMAD R6, R38, R6, RZ ;  /* 0x0000000626067224 */ /* 0x000fe200078e02ff */
[----:B------:R-:W-:Y:S01]  /*8d60*/  SHF.L.U32 R51, R46, 0x8, RZ ;  /* 0x000000082e337819 */ /* 0x000fe200000006ff */
[----:B------:R-:W-:Y:S01]  /*8d70*/  IMAD R4, R0, R40, R4 ;  /* 0x0000002800047224 */ /* 0x000fe200078e0204 */
[----:B------:R-:W-:Y:S01]  /*8d80*/  MOV R0, R68 ;  /* 0x0000004400007202 */ /* 0x000fe20000000f00 */
[----:B------:R-:W-:Y:S01]  /*8d90*/  IMAD R7, R38, R7, RZ ;  /* 0x0000000726077224 */ /* 0x000fe200078e02ff */
[----:B------:R-:W-:Y:S01]  /*8da0*/  SHF.L.U32 R58, R44, 0x10, RZ ;  /* 0x000000102c3a7819 */ /* 0x000fe200000006ff */
[-C--:B------:R-:W-:Y:S01]  /*8db0*/  IMAD R5, R2, R40.reuse, R5 ;  /* 0x0000002802057224 */ /* 0x080fe200078e0205 */
[----:B------:R-:W-:Y:S01]  /*8dc0*/  SYNCS.ARRIVE.TRANS64.RED.A1T0 RZ, [UR4], RZ ;  /* 0x000000ffffff79a7 */ /* 0x000fe20008100404 */
[----:B------:R-:W-:Y:S01]  /*8dd0*/  IMAD R6, R3, R40, R6 ;  /* 0x0000002803067224 */ /* 0x000fe200078e0206 */
[----:B------:R-:W-:Y:S01]  /*8de0*/  SHF.R.S32.HI R2, RZ, 0x18, R67 ;  /* 0x00000018ff027819 */ /* 0x000fe20000011443 */
[C---:B------:R-:W-:Y:S01]  /*8df0*/  IMAD R8, R38.reuse, R8, RZ ;  /* 0x0000000826087224 */ /* 0x040fe200078e02ff */
[----:B------:R-:W-:Y:S01]  /*8e00*/  SHF.R.S32.HI R3, RZ, 0x18, R66 ;  /* 0x00000018ff037819 */ /* 0x000fe20000011442 */
[-C--:B------:R-:W-:Y:S01]  /*8e10*/  IMAD R7, R39, R40.reuse, R7 ;  /* 0x0000002827077224 */ /* 0x080fe200078e0207 */
[----:B------:R-:W-:Y:S01]  /*8e20*/  MOV R39, R65 ;  /* 0x0000004100277202 */ /* 0x000fe20000000f00 */
[----:B------:R-:W-:Y:S01]  /*8e30*/  IMAD R9, R38, R9, RZ ;  /* 0x0000000926097224 */ /* 0x000fe200078e02ff */
[C---:B------:R-:W-:Y:S01]  /*8e40*/  PRMT R56, R45.reuse, 0x8880, RZ ;  /* 0x000088802d387816 */ /* 0x040fe200000000ff */
[----:B------:R-:W-:Y:S01]  /*8e50*/  IMAD R8, R0, R40, R8 ;  /* 0x0000002800087224 */ /* 0x000fe200078e0208 */
[----:B------:R-:W-:Y:S01]  /*8e60*/  SHF.L.U32 R55, R45, 0x10, RZ ;  /* 0x000000102d377819 */ /* 0x000fe200000006ff */
[----:B------:R-:W-:Y:S01]  /*8e70*/  IMAD R10, R38, R10, RZ ;  /* 0x0000000a260a7224 */ /* 0x000fe200078e02ff */
[----:B------:R-:W-:Y:S01]  /*8e80*/  PRMT R53, R46, 0x8880, RZ ;  /* 0x000088802e357816 */ /* 0x000fe200000000ff */
[----:B------:R-:W-:Y:S01]  /*8e90*/  IMAD R9, R2, R40, R9 ;  /* 0x0000002802097224 */ /* 0x000fe200078e0209 */
[----:B------:R-:W-:Y:S01]  /*8ea0*/  SHF.R.S32.HI R45, RZ, 0x18, R45 ;  /* 0x00000018ff2d7819 */ /* 0x000fe2000001142d */
[----:B------:R-:W-:Y:S01]  /*8eb0*/  IMAD R0, R38, R20, RZ ;  /* 0x0000001426007224 */ /* 0x000fe200078e02ff */
[----:B------:R-:W-:Y:S01]  /*8ec0*/  SHF.L.U32 R52, R46, 0x10, RZ ;  /* 0x000000102e347819 */ /* 0x000fe200000006ff */
[C---:B------:R-:W-:Y:S01]  /*8ed0*/  IMAD R11, R38.reuse, R11, RZ ;  /* 0x0000000b260b7224 */ /* 0x040fe200078e02ff */
[C---:B------:R-:W-:Y:S01]  /*8ee0*/  PRMT R50, R47.reuse, 0x8880, RZ ;  /* 0x000088802f327816 */ /* 0x040fe200000000ff */
[C---:B------:R-:W-:Y:S01]  /*8ef0*/  IMAD R2, R38.reuse, R21, RZ ;  /* 0x0000001526027224 */ /* 0x040fe200078e02ff */
[----:B------:R-:W-:Y:S01]  /*8f00*/  SHF.R.S32.HI R46, RZ, 0x18, R46 ;  /* 0x00000018ff2e7819 */ /* 0x000fe2000001142e */
[C---:B------:R-:W-:Y:S01]  /*8f10*/  IMAD R20, R38.reuse, R24, RZ ;  /* 0x0000001826147224 */ /* 0x040fe200078e02ff */
[----:B------:R-:W-:Y:S01]  /*8f20*/  SHF.L.U32 R49, R47, 0x10, RZ ;  /* 0x000000102f317819 */ /* 0x000fe200000006ff */
[C---:B------:R-:W-:Y:S01]  /*8f30*/  IMAD R21, R38.reuse, R25, RZ ;  /* 0x0000001926157224 */ /* 0x040fe200078e02ff */
[----:B------:R-:W-:Y:S01]  /*8f40*/  SHF.R.S32.HI R47, RZ, 0x18, R47 ;  /* 0x00000018ff2f7819 */ /* 0x000fe2000001142f */
[----:B------:R-:W-:Y:S01]  /*8f50*/  IMAD R24, R38, R28, RZ ;  /* 0x0000001c26187224 */ /* 0x000fe200078e02ff */
[----:B------:R-:W-:Y:S01]  /*8f60*/  SHF.L.U32 R57, R44, 0x8, RZ ;  /* 0x000000082c397819 */ /* 0x000fe200000006ff */
[----:B------:R-:W-:Y:S01]  /*8f70*/  IMAD R10, R3, R40, R10 ;  /* 0x00000028030a7224 */ /* 0x000fe200078e020a */
[----:B------:R-:W-:Y:S01]  /*8f80*/  SHF.R.S32.HI R44, RZ, 0x18, R44 ;  /* 0x00000018ff2c7819 */ /* 0x000fe2000001142c */
[----:B------:R-:W-:Y:S01]  /*8f90*/  IMAD R12, R38, R12, RZ ;  /* 0x0000000c260c7224 */ /* 0x000fe200078e02ff */
[----:B------:R-:W-:Y:S01]  /*8fa0*/  IADD3 R36, PT, PT, R36, 0x1, RZ ;  /* 0x0000000124247810 */ /* 0x000fe20007ffe0ff */
[C---:B------:R-:W-:Y:S02]  /*8fb0*/  IMAD R25, R38.reuse, R29, RZ ;  /* 0x0000001d26197224 */ /* 0x040fe400078e02ff */
[C---:B------:R-:W-:Y:S01]  /*8fc0*/  IMAD R28, R38.reuse, R32, RZ ;  /* 0x00000020261c7224 */ /* 0x040fe200078e02ff */
[----:B------:R-:W-:Y:S01]  /*8fd0*/  SHF.R.S32.HI R32, RZ, 0x18, R64 ;  /* 0x00000018ff207819 */ /* 0x000fe20000011440 */
[C---:B------:R-:W-:Y:S01]  /*8fe0*/  IMAD R29, R38.reuse, R33, RZ ;  /* 0x00000021261d7224 */ /* 0x040fe200078e02ff */
[----:B------:R-:W-:Y:S01]  /*8ff0*/  I2IP.S8.S32.SAT R33, R7, R6, RZ ;  /* 0x0000000607217239 */ /* 0x000fe200000014ff */
[----:B------:R-:W-:Y:S01]  /*9000*/  IMAD R11, R41, R40, R11 ;  /* 0x00000028290b7224 */ /* 0x000fe200078e020b */
[----:B------:R-:W-:Y:S01]  /*9010*/  SHF.R.S32.HI R6, RZ, 0x18, R63 ;  /* 0x00000018ff067819 */ /* 0x000fe2000001143f */
[C---:B------:R-:W-:Y:S01]  /*9020*/  IMAD R13, R38.reuse, R13, RZ ;  /* 0x0000000d260d7224 */ /* 0x040fe200078e02ff */
[----:B------:R-:W-:Y:S01]  /*9030*/  MOV R7, R62 ;  /* 0x0000003e00077202 */ /* 0x000fe20000000f00 */
[C---:B------:R-:W-:Y:S02]  /*9040*/  IMAD R14, R38.reuse, R14, RZ ;  /* 0x0000000e260e7224 */ /* 0x040fe400078e02ff */
[C---:B------:R-:W-:Y:S02]  /*9050*/  IMAD R3, R38.reuse, R22, RZ ;  /* 0x0000001626037224 */ /* 0x040fe400078e02ff */
[----:B------:R-:W-:Y:S02]  /*9060*/  IMAD R12, R39, R40, R12 ;  /* 0x00000028270c7224 */ /* 0x000fe400078e020c */
[C---:B------:R-:W-:Y:S02]  /*9070*/  IMAD R22, R38.reuse, R26, RZ ;  /* 0x0000001a26167224 */ /* 0x040fe400078e02ff */
[C---:B------:R-:W-:Y:S02]  /*9080*/  IMAD R15, R38.reuse, R15, RZ ;  /* 0x0000000f260f7224 */ /* 0x040fe400078e02ff */
[----:B------:R-:W-:Y:S02]  /*9090*/  IMAD R26, R38, R30, RZ ;  /* 0x0000001e261a7224 */ /* 0x000fe400078e02ff */
[----:B------:R-:W-:Y:S02]  /*90a0*/  IMAD R13, R32, R40, R13 ;  /* 0x00000028200d7224 */ /* 0x000fe400078e020d */
[C---:B------:R-:W-:Y:S01]  /*90b0*/  IMAD R30, R38.reuse, R34, RZ ;  /* 0x00000022261e7224 */ /* 0x040fe200078e02ff */
[----:B------:R-:W-:Y:S01]  /*90c0*/  I2IP.S8.S32.SAT R34, R11, R10, RZ ;  /* 0x0000000a0b227239 */ /* 0x000fe200000014ff */
[----:B------:R-:W-:Y:S01]  /*90d0*/  IMAD R16, R38, R16, RZ ;  /* 0x0000001026107224 */ /* 0x000fe200078e02ff */
[----:B------:R-:W-:Y:S01]  /*90e0*/  SHF.R.S32.HI R10, RZ, 0x18, R61 ;  /* 0x00000018ff0a7819 */ /* 0x000fe2000001143d */
[----:B------:R-:W-:Y:S01]  /*90f0*/  IMAD R14, R6, R40, R14 ;  /* 0x00000028060e7224 */ /* 0x000fe200078e020e */
[----:B------:R-:W-:Y:S01]  /*9100*/  I2IP.S8.S32.SAT R61, R9, R8, R34 ;  /* 0x00000008093d7239 */ /* 0x000fe20000001422 */
[----:B------:R-:W-:Y:S01]  /*9110*/  IMAD R17, R38, R17, RZ ;  /* 0x0000001126117224 */ /* 0x000fe200078e02ff */
[----:B------:R-:W-:Y:S01]  /*9120*/  SHF.R.S32.HI R11, RZ, 0x18, R60 ;  /* 0x00000018ff0b7819 */ /* 0x000fe2000001143c */
[----:B------:R-:W-:Y:S01]  /*9130*/  IMAD R15, R42, R40, R15 ;  /* 0x000000282a0f7224 */ /* 0x000fe200078e020f */
[----:B------:R-:W-:Y:S01]  /*9140*/  I2IP.S8.S32.SAT R60, R5, R4, R33 ;  /* 0x00000004053c7239 */ /* 0x000fe20000001421 */
[C---:B------:R-:W-:Y:S01]  /*9150*/  IMAD R18, R38.reuse, R18, RZ ;  /* 0x0000001226127224 */ /* 0x040fe200078e02ff */
[----:B------:R-:W-:Y:S01]  /*9160*/  SHF.R.S32.HI R5, RZ, 0x18, R58 ;  /* 0x00000018ff057819 */ /* 0x000fe2000001143a */
[----:B------:R-:W-:Y:S01]  /*9170*/  IMAD R16, R7, R40, R16 ;  /* 0x0000002807107224 */ /* 0x000fe200078e0210 */
[----:B------:R-:W-:Y:S01]  /*9180*/  I2IP.S8.S32.SAT R14, R15, R14, RZ ;  /* 0x0000000e0f0e7239 */ /* 0x000fe200000014ff */
[----:B------:R-:W-:Y:S01]  /*9190*/  IMAD R19, R38, R19, RZ ;  /* 0x0000001326137224 */ /* 0x000fe200078e02ff */
[----:B------:R-:W-:Y:S01]  /*91a0*/  SHF.R.S32.HI R7, RZ, 0x18, R48 ;  /* 0x00000018ff077819 */ /* 0x000fe20000011430 */
[----:B------:R-:W-:Y:S01]  /*91b0*/  IMAD R17, R10, R40, R17 ;  /* 0x000000280a117224 */ /* 0x000fe200078e0211 */
[----:B------:R-:W-:Y:S01]  /*91c0*/  I2IP.S8.S32.SAT R62, R13, R12, R14 ;  /* 0x0000000c0d3e7239 */ /* 0x000fe2000000140e */
[-C--:B------:R-:W-:Y:S01]  /*91d0*/  IMAD R18, R11, R40.reuse, R18 ;  /* 0x000000280b127224 */ /* 0x080fe200078e0212 */
[----:B------:R-:W-:Y:S01]  /*91e0*/  SHF.R.S32.HI R6, RZ, 0x18, R57 ;  /* 0x00000018ff067819 */ /* 0x000fe20000011439 */
[----:B------:R-:W-:Y:S02]  /*91f0*/  IMAD.MOV.U32 R4, RZ, RZ, R59 ;  /* 0x000000ffff047224 */ /* 0x000fe400078e003b */
[-C--:B------:R-:W-:Y:S02]  /*9200*/  IMAD R19, R43, R40.reuse, R19 ;  /* 0x000000282b137224 */ /* 0x080fe400078e0213 */
[----:B------:R-:W-:Y:S01]  /*9210*/  IMAD R0, R4, R40, R0 ;  /* 0x0000002804007224 */ /* 0x000fe200078e0200 */
[----:B------:R-:W-:Y:S01]  /*9220*/  MOV R4, R56 ;  /* 0x0000003800047202 */ /* 0x000fe20000000f00 */
[----:B------:R-:W-:Y:S01]  /*9230*/  IMAD R23, R38, R23, RZ ;  /* 0x0000001726177224 */ /* 0x000fe200078e02ff */
[----:B------:R-:W-:Y:S01]  /*9240*/  I2IP.S8.S32.SAT R18, R19, R18, RZ ;  /* 0x0000001213127239 */ /* 0x000fe200000014ff */
[-C--:B------:R-:W-:Y:S01]  /*9250*/  IMAD R2, R5, R40.reuse, R2 ;  /* 0x0000002805027224 */ /* 0x080fe200078e0202 */
[----:B------:R-:W-:Y:S01]  /*9260*/  SHF.R.S32.HI R5, RZ, 0x18, R55 ;  /* 0x00000018ff057819 */ /* 0x000fe20000011437 */
[----:B------:R-:W-:Y:S01]  /*9270*/  IMAD R3, R6, R40, R3 ;  /* 0x0000002806037224 */ /* 0x000fe200078e0203 */
[----:B------:R-:W-:Y:S01]  /*9280*/  I2IP.S8.S32.SAT R63, R17, R16, R18 ;  /* 0x00000010113f7239 */ /* 0x000fe20000001412 */
[-C--:B------:R-:W-:Y:S01]  /*9290*/  IMAD R23, R44, R40.reuse, R23 ;  /* 0x000000282c177224 */ /* 0x080fe200078e0217 */
[----:B------:R-:W-:Y:S01]  /*92a0*/  SHF.R.S32.HI R6, RZ, 0x18, R54 ;  /* 0x00000018ff067819 */ /* 0x000fe20000011436 */
[-C--:B------:R-:W-:Y:S01]  /*92b0*/  IMAD R20, R4, R40.reuse, R20 ;  /* 0x0000002804147224 */ /* 0x080fe200078e0214 */
[----:B------:R-:W-:Y:S01]  /*92c0*/  MOV R4, R53 ;  /* 0x0000003500047202 */ /* 0x000fe20000000f00 */
[----:B------:R1:W-:Y:S01]  /*92d0*/  STS.128 [R69+UR44+0x5200], R60 ;  /* 0x0052003c45007988 */ /* 0x0003e20008000c2c */
[----:B------:R-:W-:Y:S01]  /*92e0*/  IMAD R27, R38, R27, RZ ;  /* 0x0000001b261b7224 */ /* 0x000fe200078e02ff */
[----:B------:R-:W-:Y:S01]  /*92f0*/  I2IP.S8.S32.SAT R3, R23, R3, RZ ;  /* 0x0000000317037239 */ /* 0x000fe200000014ff */
[-C--:B------:R-:W-:Y:S01]  /*9300*/  IMAD R21, R5, R40.reuse, R21 ;  /* 0x0000002805157224 */ /* 0x080fe200078e0215 */
[----:B------:R-:W-:Y:S01]  /*9310*/  SHF.R.S32.HI R5, RZ, 0x18, R52 ;  /* 0x00000018ff057819 */ /* 0x000fe20000011434 */
[-C--:B------:R-:W-:Y:S01]  /*9320*/  IMAD R22, R6, R40.reuse, R22 ;  /* 0x0000002806167224 */ /* 0x080fe200078e0216 */
[----:B------:R-:W-:Y:S01]  /*9330*/  SHF.R.S32.HI R6, RZ, 0x18, R49 ;  /* 0x00000018ff067819 */ /* 0x000fe20000011431 */
[-C--:B------:R-:W-:Y:S02]  /*9340*/  IMAD R27, R45, R40.reuse, R27 ;  /* 0x000000282d1b7224 */ /* 0x080fe400078e021b */
[-C--:B------:R-:W-:Y:S01]  /*9350*/  IMAD R24, R4, R40.reuse, R24 ;  /* 0x0000002804187224 */ /* 0x080fe200078e0218 */
[----:B------:R-:W-:Y:S01]  /*9360*/  SHF.R.S32.HI R4, RZ, 0x18, R51 ;  /* 0x00000018ff047819 */ /* 0x000fe20000011433 */
[----:B------:R-:W-:Y:S01]  /*9370*/  IMAD R25, R5, R40, R25 ;  /* 0x0000002805197224 */ /* 0x000fe200078e0219 */
[----:B------:R-:W-:Y:S01]  /*9380*/  MOV R5, R50 ;  /* 0x0000003200057202 */ /* 0x000fe20000000f00 */
[----:B------:R-:W-:Y:S02]  /*9390*/  IMAD R31, R38, R31, RZ ;  /* 0x0000001f261f7224 */ /* 0x000fe400078e02ff */
[----:B------:R-:W-:Y:S01]  /*93a0*/  IMAD R26, R4, R40, R26 ;  /* 0x00000028041a7224 */ /* 0x000fe200078e021a */
[----:B------:R-:W-:Y:S01]  /*93b0*/  I2IP.S8.S32.SAT R4, R2, R0, R3 ;  /* 0x0000000002047239 */ /* 0x000fe20000001403 */
[-C--:B------:R-:W-:Y:S02]  /*93c0*/  IMAD R31, R46, R40.reuse, R31 ;  /* 0x000000282e1f7224 */ /* 0x080fe400078e021f */
[----:B------:R-:W-:Y:S01]  /*93d0*/  IMAD R28, R5, R40, R28 ;  /* 0x00000028051c7224 */ /* 0x000fe200078e021c */
[----:B------:R-:W-:Y:S01]  /*93e0*/  I2IP.S8.S32.SAT R5, R27, R22, RZ ;  /* 0x000000161b057239 */ /* 0x000fe200000014ff */
[----:B------:R-:W-:Y:S01]  /*93f0*/  IMAD R29, R6, R40, R29 ;  /* 0x00000028061d7224 */ /* 0x000fe200078e021d */
[----:B------:R-:W-:Y:S01]  /*9400*/  I2IP.S8.S32.SAT R6, R31, R26, RZ ;  /* 0x0000001a1f067239 */ /* 0x000fe200000014ff */
[----:B------:R-:W-:Y:S01]  /*9410*/  IMAD R35, R38, R35, RZ ;  /* 0x0000002326237224 */ /* 0x000fe200078e02ff */
[----:B------:R-:W-:Y:S01]  /*9420*/  I2IP.S8.S32.SAT R5, R21, R20, R5 ;  /* 0x0000001415057239 */ /* 0x000fe20000001405 */
[----:B------:R-:W-:Y:S01]  /*9430*/  IMAD R30, R7, R40, R30 ;  /* 0x00000028071e7224 */ /* 0x000fe200078e021e */
[----:B------:R-:W-:Y:S01]  /*9440*/  I2IP.S8.S32.SAT R6, R25, R24, R6 ;  /* 0x0000001819067239 */ /* 0x000fe20000001406 */
[----:B------:R-:W-:Y:S05]  /*9450*/  IMAD R35, R47, R40, R35 ;  /* 0x000000282f237224 */ /* 0x000fea00078e0223 */
[----:B------:R-:W-:Y:S04]  /*9460*/  I2IP.S8.S32.SAT R7, R35, R30, RZ ;  /* 0x0000001e23077239 */ /* 0x000fe800000014ff */
[----:B------:R-:W-:Y:S05]  /*9470*/  I2IP.S8.S32.SAT R7, R29, R28, R7 ;  /* 0x0000001c1d077239 */ /* 0x000fea0000001407 */
        /* <DEDUP_REMOVED lines=18> */
.L_x_129:
[----:B------:R-:W-:Y:S05]  /*95a0*/  BSYNC.RECONVERGENT B0 ;  /* 0x0000000000007941 */ /* 0x000fea0003800200 */
.L_x_128:
[----:B------:R-:W-:Y:S01]  /*95b0*/  R2UR UR5, R76 ;  /* 0x000000004c0572ca */ /* 0x000fe200000e0000 */
[----:B------:R-:W-:Y:S01]  /*95c0*/  BAR.SYNC.DEFER_BLOCKING 0x1, 0x80 ;  /* 0x0042000000007b1d */ /* 0x000fe20000010000 */
[----:B------:R-:W-:Y:S01]  /*95d0*/  R2UR UR4, R77 ;  /* 0x000000004d0472ca */ /* 0x000fe200000e0000 */
[----:B------:R-:W-:Y:S01]  /*95e0*/  UISETP.NE.AND UP0, UPT, UR46, URZ, UPT ;  /* 0x000000ff2e00728c */ /* 0x000fe2000bf05270 */
[----:B------:R-:W-:Y:S02]  /*95f0*/  ISETP.NE.AND P0, PT, R79, 0x2, PT ;  /* 0x000000024f00780c */ /* 0x000fe40003f05270 */
[----:B------:R-:W-:Y:S02]  /*9600*/  ISETP.NE.AND P1, PT, R36, 0x4, PT ;  /* 0x000000042400780c */ /* 0x000fe40003f25270 */
[----:B------:R-:W-:Y:S02]  /*9610*/  SEL R2, RZ, 0x1, P0 ;  /* 0x00000001ff027807 */ /* 0x000fe40000000000 */
[----:B------:R-:W-:Y:S02]  /*9620*/  SEL R0, RZ, 0x1, P1 ;  /* 0x00000001ff007807 */ /* 0x000fe40000800000 */
[----:B------:R-:W-:Y:S01]  /*9630*/  LOP3.LUT R83, R83, R2, RZ, 0x3c, !PT ;  /* 0x0000000253537212 */ /* 0x000fe200078e3cff */
[----:B------:R-:W-:Y:S01]  /*9640*/  UIADD3 UR20, UPT, UPT, UR37, UR5, URZ ;  /* 0x0000000525147290 */ /* 0x000fe2000fffe0ff */
[----:B------:R-:W-:Y:S01]  /*9650*/  LOP3.LUT R84, R84, R0, RZ, 0x3c, !PT ;  /* 0x0000000054547212 */ /* 0x000fe200078e3cff */
[----:B------:R-:W-:Y:S01]  /*9660*/  UIADD3 UR16, UPT, UPT, UR38, UR4, URZ ;  /* 0x0000000426107290 */ /* 0x000fe2000fffe0ff */
[----:B------:R-:W-:Y:S02]  /*9670*/  SEL R79, R79, RZ, P0 ;  /* 0x000000ff4f4f7207 */ /* 0x000fe40000000000 */
[----:B------:R-:W-:Y:S01]  /*9680*/  SEL R36, R36, RZ, P1 ;  /* 0x000000ff24247207 */ /* 0x000fe20000800000 */
[----:B------:R-:W-:Y:S01]  /*9690*/  UMOV UR36, UR59 ;  /* 0x0000003b00247c82 */ /* 0x000fe20008000000 */
[----:B------:R-:W-:Y:S07]  /*96a0*/  BRA.U UP0, `(.L_x_130) ;  /* 0xffffffb900c47547 */ /* 0x000fee000b83ffff */
[----:B------:R-:W-:Y:S05]  /*96b0*/  EXIT ;  /* 0x000000000000794d */ /* 0x000fea0003800000 */
.L_x_24:
[----:B--2---:R2:W3:Y:S02]  /*96c0*/  SYNCS.PHASECHK.TRANS64.TRYWAIT P0, [R0+URZ+0xf0], R2 ;  /* 0x0000f002000075a7 */ /* 0x0044e400080011ff */
[----:B---3--:R-:W-:Y:S05]  /*96d0*/  @!P0 NANOSLEEP.SYNCS 0x989680 ;  /* 0x009896800000895d */ /* 0x008fea0003900000 */
[----:B------:R-:W3:Y:S02]  /*96e0*/  @!P0 SYNCS.PHASECHK.TRANS64 P0, [R0+URZ+0xf0], R2 ;  /* 0x0000f002000085a7 */ /* 0x000ee400080010ff */
[----:B---3--:R-:W-:Y:S05]  /*96f0*/  @!P0 BRA `(.L_x_24) ;  /* 0xfffffffc00f08947 */ /* 0x008fea000383ffff */
[----:B------:R-:W-:Y:S05]  /*9700*/  BRA `(.L_x_131) ;  /* 0xffffff8000687947 */ /* 0x000fea000383ffff */
.L_x_27:
[----:B-1----:R-:W-:-:S07]  /*9710*/  MOV R0, UR33 ;  /* 0x0000002100007c02 */ /* 0x002fce0008000f00 */
.L_x_132:
[----:B-1----:R1:W2:Y:S02]  /*9720*/  SYNCS.PHASECHK.TRANS64.TRYWAIT P0, [R0+URZ+0x18], R3 ;  /* 0x00001803000075a7 */ /* 0x0022a400080011ff */
[----:B--2---:R-:W-:Y:S05]  /*9730*/  @!P0 NANOSLEEP.SYNCS 0x989680 ;  /* 0x009896800000895d */ /* 0x004fea0003900000 */
[----:B------:R-:W2:Y:S02]  /*9740*/  @!P0 SYNCS.PHASECHK.TRANS64 P0, [R0+URZ+0x18], R3 ;  /* 0x00001803000085a7 */ /* 0x000ea400080010ff */
[----:B--2---:R-:W-:Y:S05]  /*9750*/  @!P0 BRA `(.L_x_132) ;  /* 0xfffffffc00f08947 */ /* 0x004fea000383ffff */
[----:B------:R-:W-:Y:S05]  /*9760*/  BRA `(.L_x_26) ;  /* 0xffffff8000b07947 */ /* 0x000fea000383ffff */
.L_x_34:
[----:B-1----:R-:W-:-:S07]  /*9770*/  MOV R0, UR17 ;  /* 0x0000001100007c02 */ /* 0x002fce0008000f00 */
.L_x_133:
[----:B-1----:R1:W2:Y:S02]  /*9780*/  SYNCS.PHASECHK.TRANS64.TRYWAIT P0, [R0+URZ+0x18], R3 ;  /* 0x00001803000075a7 */ /* 0x0022a400080011ff */
[----:B--2---:R-:W-:Y:S05]  /*9790*/  @!P0 NANOSLEEP.SYNCS 0x989680 ;  /* 0x009896800000895d */ /* 0x004fea0003900000 */
[----:B------:R-:W2:Y:S02]  /*97a0*/  @!P0 SYNCS.PHASECHK.TRANS64 P0, [R0+URZ+0x18], R3 ;  /* 0x00001803000085a7 */ /* 0x000ea400080010ff */
[----:B--2---:R-:W-:Y:S05]  /*97b0*/  @!P0 BRA `(.L_x_133) ;  /* 0xfffffffc00f08947 */ /* 0x004fea000383ffff */
[----:B------:R-:W-:Y:S05]  /*97c0*/  BRA `(.L_x_33) ;  /* 0xffffff84006c7947 */ /* 0x000fea000383ffff */
.L_x_39:
[----:B-1----:R1:W2:Y:S02]  /*97d0*/  SYNCS.PHASECHK.TRANS64.TRYWAIT P0, [R3+URZ+0x80], R0 ;  /* 0x00008000030075a7 */ /* 0x0022a400080011ff */
[----:B--2---:R-:W-:Y:S05]  /*97e0*/  @!P0 NANOSLEEP.SYNCS 0x989680 ;  /* 0x009896800000895d */ /* 0x004fea0003900000 */
[----:B------:R-:W2:Y:S02]  /*97f0*/  @!P0 SYNCS.PHASECHK.TRANS64 P0, [R3+URZ+0x80], R0 ;  /* 0x00008000030085a7 */ /* 0x000ea400080010ff */
[----:B--2---:R-:W-:Y:S05]  /*9800*/  @!P0 BRA `(.L_x_39) ;  /* 0xfffffffc00f08947 */ /* 0x004fea000383ffff */
[----:B------:R-:W-:Y:S05]  /*9810*/  BRA `(.L_x_134) ;  /* 0xffffff8800107947 */ /* 0x000fea000383ffff */
.L_x_43:
[----:B------:R-:W-:-:S07]  /*9820*/  MOV R0, UR4 ;  /* 0x0000000400007c02 */ /* 0x000fce0008000f00 */
.L_x_135:
[----:B-1----:R1:W2:Y:S02]  /*9830*/  SYNCS.PHASECHK.TRANS64.TRYWAIT P0, [R0+URZ], R2 ;  /* 0x00000002000075a7 */ /* 0x0022a400080011ff */
[----:B--2---:R-:W-:Y:S05]  /*9840*/  @!P0 NANOSLEEP.SYNCS 0x989680 ;  /* 0x009896800000895d */ /* 0x004fea0003900000 */
[----:B------:R-:W2:Y:S02]  /*9850*/  @!P0 SYNCS.PHASECHK.TRANS64 P0, [R0+URZ], R2 ;  /* 0x00000002000085a7 */ /* 0x000ea400080010ff */
[----:B--2---:R-:W-:Y:S05]  /*9860*/  @!P0 BRA `(.L_x_135) ;  /* 0xfffffffc00f08947 */ /* 0x004fea000383ffff */
[----:B------:R-:W-:Y:S05]  /*9870*/  BRA `(.L_x_136) ;  /* 0xffffff8c00bc7947 */ /* 0x000fea000383ffff */
.L_x_44:
[----:B------:R-:W-:-:S07]  /*9880*/  MOV R0, UR5 ;  /* 0x0000000500007c02 */ /* 0x000fce0008000f00 */
.L_x_137:
[----:B-1----:R1:W2:Y:S02]  /*9890*/  SYNCS.PHASECHK.TRANS64.TRYWAIT P0, [R0+URZ], R2 ;  /* 0x00000002000075a7 */ /* 0x0022a400080011ff */
[----:B--2---:R-:W-:Y:S05]  /*98a0*/  @!P0 NANOSLEEP.SYNCS 0x989680 ;  /* 0x009896800000895d */ /* 0x004fea0003900000 */
[----:B------:R-:W2:Y:S02]  /*98b0*/  @!P0 SYNCS.PHASECHK.TRANS64 P0, [R0+URZ], R2 ;  /* 0x00000002000085a7 */ /* 0x000ea400080010ff */
[----:B--2---:R-:W-:Y:S05]  /*98c0*/  @!P0 BRA `(.L_x_137) ;  /* 0xfffffffc00f08947 */ /* 0x004fea000383ffff */
[----:B------:R-:W-:Y:S05]  /*98d0*/  BRA `(.L_x_138) ;  /* 0xffffff8c00c87947 */ /* 0x000fea000383ffff */
.L_x_47:
[----:B-1----:R1:W2:Y:S02]  /*98e0*/  SYNCS.PHASECHK.TRANS64.TRYWAIT P0, [R2+URZ+0xe0], R4 ;  /* 0x0000e004020075a7 */ /* 0x0022a400080011ff */
[----:B--2---:R-:W-:Y:S05]  /*98f0*/  @!P0 NANOSLEEP.SYNCS 0x989680 ;  /* 0x009896800000895d */ /* 0x004fea0003900000 */
[----:B------:R-:W2:Y:S02]  /*9900*/  @!P0 SYNCS.PHASECHK.TRANS64 P0, [R2+URZ+0xe0], R4 ;  /* 0x0000e004020085a7 */ /* 0x000ea400080010ff */
[----:B--2---:R-:W-:Y:S05]  /*9910*/  @!P0 BRA `(.L_x_47) ;  /* 0xfffffffc00f08947 */ /* 0x004fea000383ffff */
[----:B------:R-:W-:Y:S05]  /*9920*/  BRA `(.L_x_139) ;  /* 0xffffff9000247947 */ /* 0x000fea000383ffff */
.L_x_48:
[----:B------:R-:W-:-:S07]  /*9930*/  MOV R2, UR4 ;  /* 0x0000000400027c02 */ /* 0x000fce0008000f00 */
.L_x_140:
[----:B-1----:R1:W2:Y:S02]  /*9940*/  SYNCS.PHASECHK.TRANS64.TRYWAIT P0, [R2+URZ+0x90], R5 ;  /* 0x00009005020075a7 */ /* 0x0022a400080011ff */
[----:B--2---:R-:W-:Y:S05]  /*9950*/  @!P0 NANOSLEEP.SYNCS 0x989680 ;  /* 0x009896800000895d */ /* 0x004fea0003900000 */
[----:B------:R-:W2:Y:S02]  /*9960*/  @!P0 SYNCS.PHASECHK.TRANS64 P0, [R2+URZ+0x90], R5 ;  /* 0x00009005020085a7 */ /* 0x000ea400080010ff */
[----:B--2---:R-:W-:Y:S05]  /*9970*/  @!P0 BRA `(.L_x_140) ;  /* 0xfffffffc00f08947 */ /* 0x004fea000383ffff */
[----:B------:R-:W-:Y:S05]  /*9980*/  BRA `(.L_x_141) ;  /* 0xffffff9000347947 */ /* 0x000fea000383ffff */
.L_x_49:
[----:B-1----:R1:W2:Y:S02]  /*9990*/  SYNCS.PHASECHK.TRANS64.TRYWAIT P1, [R2+URZ+0x80], R4 ;  /* 0x00008004020075a7 */ /* 0x0022a400080211ff */
[----:B--2---:R-:W-:Y:S05]  /*99a0*/  @!P1 NANOSLEEP.SYNCS 0x989680 ;  /* 0x009896800000995d */ /* 0x004fea0003900000 */
[----:B------:R-:W2:Y:S02]  /*99b0*/  @!P1 SYNCS.PHASECHK.TRANS64 P1, [R2+URZ+0x80], R4 ;  /* 0x00008004020095a7 */ /* 0x000ea400080210ff */
[----:B--2---:R-:W-:Y:S05]  /*99c0*/  @!P1 BRA `(.L_x_49) ;  /* 0xfffffffc00f09947 */ /* 0x004fea000383ffff */
[----:B------:R-:W-:Y:S05]  /*99d0*/  BRA `(.L_x_142) ;  /* 0xffffff9000647947 */ /* 0x000fea000383ffff */
.L_x_52:
[----:B------:R-:W-:-:S07]  /*99e0*/  MOV R0, UR4 ;  /* 0x0000000400007c02 */ /* 0x000fce0008000f00 */
.L_x_143:
[----:B-1----:R1:W2:Y:S02]  /*99f0*/  SYNCS.PHASECHK.TRANS64.TRYWAIT P0, [R0+URZ+0x90], R2 ;  /* 0x00009002000075a7 */ /* 0x0022a400080011ff */
[----:B--2---:R-:W-:Y:S05]  /*9a00*/  @!P0 NANOSLEEP.SYNCS 0x989680 ;  /* 0x009896800000895d */ /* 0x004fea0003900000 */
[----:B------:R-:W2:Y:S02]  /*9a10*/  @!P0 SYNCS.PHASECHK.TRANS64 P0, [R0+URZ+0x90], R2 ;  /* 0x00009002000085a7 */ /* 0x000ea400080010ff */
[----:B--2---:R-:W-:Y:S05]  /*9a20*/  @!P0 BRA `(.L_x_143) ;  /* 0xfffffffc00f08947 */ /* 0x004fea000383ffff */
[----:B------:R-:W-:Y:S05]  /*9a30*/  BRA `(.L_x_51) ;  /* 0xffffff9000b87947 */ /* 0x000fea000383ffff */
.L_x_59:
[----:B-1----:R1:W2:Y:S02]  /*9a40*/  SYNCS.PHASECHK.TRANS64.TRYWAIT P1, [R0+URZ+0x80], R2 ;  /* 0x00008002000075a7 */ /* 0x0022a400080211ff */
[----:B--2---:R-:W-:Y:S05]  /*9a50*/  @!P1 NANOSLEEP.SYNCS 0x989680 ;  /* 0x009896800000995d */ /* 0x004fea0003900000 */
[----:B------:R-:W2:Y:S02]  /*9a60*/  @!P1 SYNCS.PHASECHK.TRANS64 P1, [R0+URZ+0x80], R2 ;  /* 0x00008002000095a7 */ /* 0x000ea400080210ff */
[----:B--2---:R-:W-:Y:S05]  /*9a70*/  @!P1 BRA `(.L_x_59) ;  /* 0xfffffffc00f09947 */ /* 0x004fea000383ffff */
[----:B------:R-:W-:Y:S05]  /*9a80*/  BRA `(.L_x_144) ;  /* 0xffffff98002c7947 */ /* 0x000fea000383ffff */
.L_x_60:
[----:B------:R-:W-:-:S07]  /*9a90*/  MOV R2, UR31 ;  /* 0x0000001f00027c02 */ /* 0x000fce0008000f00 */
.L_x_145:
[----:B-1----:R1:W2:Y:S02]  /*9aa0*/  SYNCS.PHASECHK.TRANS64.TRYWAIT P0, [R2+URZ+0xc0], R0 ;  /* 0x0000c000020075a7 */ /* 0x0022a400080011ff */
[----:B--2---:R-:W-:Y:S05]  /*9ab0*/  @!P0 NANOSLEEP.SYNCS 0x989680 ;  /* 0x009896800000895d */ /* 0x004fea0003900000 */
[----:B------:R-:W2:Y:S02]  /*9ac0*/  @!P0 SYNCS.PHASECHK.TRANS64 P0, [R2+URZ+0xc0], R0 ;  /* 0x0000c000020085a7 */ /* 0x000ea400080010ff */
[----:B--2---:R-:W-:Y:S05]  /*9ad0*/  @!P0 BRA `(.L_x_145) ;  /* 0xfffffffc00f08947 */ /* 0x004fea000383ffff */
[----:B------:R-:W-:Y:S05]  /*9ae0*/  BRA `(.L_x_146) ;  /* 0xffffff98007c7947 */ /* 0x000fea000383ffff */
.L_x_63:
[----:B------:R-:W-:Y:S07]  /*9af0*/  MOV R0, UR5 ;  /* 0x0000000500007c02 */ /* 0x000fee0008000f00 */
.L_x_147:
[----:B-1----:R1:W2:Y:S02]  /*9b00*/  SYNCS.PHASECHK.TRANS64.TRYWAIT P0, [R0+URZ], R2 ;  /* 0x00000002000075a7 */ /* 0x0022a400080011ff */
[----:B--2---:R-:W-:Y:S05]  /*9b10*/  @!P0 NANOSLEEP.SYNCS 0x989680 ;  /* 0x009896800000895d */ /* 0x004fea0003900000 */
[----:B------:R-:W2:Y:S02]  /*9b20*/  @!P0 SYNCS.PHASECHK.TRANS64 P0, [R0+URZ], R2 ;  /* 0x00000002000085a7 */ /* 0x000ea400080010ff */
[----:B--2---:R-:W-:Y:S05]  /*9b30*/  @!P0 BRA `(.L_x_147) ;  /* 0xfffffffc00f08947 */ /* 0x004fea000383ffff */
[----:B------:R-:W-:Y:S05]  /*9b40*/  BRA `(.L_x_62) ;  /* 0xffffff9800987947 */ /* 0x000fea000383ffff */
.L_x_66:
[----:B------:R-:W-:-:S07]  /*9b50*/  MOV R0, UR4 ;  /* 0x0000000400007c02 */ /* 0x000fce0008000f00 */
.L_x_148:
[----:B--2---:R2:W4:Y:S02]  /*9b60*/  SYNCS.PHASECHK.TRANS64.TRYWAIT P0, [R0+URZ], R2 ;  /* 0x00000002000075a7 */ /* 0x00452400080011ff */
[----:B----4-:R-:W-:Y:S05]  /*9b70*/  @!P0 NANOSLEEP.SYNCS 0x989680 ;  /* 0x009896800000895d */ /* 0x010fea0003900000 */
[----:B------:R-:W4:Y:S02]  /*9b80*/  @!P0 SYNCS.PHASECHK.TRANS64 P0, [R0+URZ], R2 ;  /* 0x00000002000085a7 */ /* 0x000f2400080010ff */
[----:B----4-:R-:W-:Y:S05]  /*9b90*/  @!P0 BRA `(.L_x_148) ;  /* 0xfffffffc00f08947 */ /* 0x010fea000383ffff */
[----:B------:R-:W-:Y:S05]  /*9ba0*/  BRA `(.L_x_149) ;  /* 0xffffff9c00747947 */ /* 0x000fea000383ffff */
.L_x_67:
[----:B------:R-:W-:-:S07]  /*9bb0*/  MOV R0, UR5 ;  /* 0x0000000500007c02 */ /* 0x000fce0008000f00 */
.L_x_150:
[----:B-1----:R1:W2:Y:S02]  /*9bc0*/  SYNCS.PHASECHK.TRANS64.TRYWAIT P0, [R0+URZ], R3 ;  /* 0x00000003000075a7 */ /* 0x0022a400080011ff */
[----:B--2---:R-:W-:Y:S05]  /*9bd0*/  @!P0 NANOSLEEP.SYNCS 0x989680 ;  /* 0x009896800000895d */ /* 0x004fea0003900000 */
[----:B------:R-:W2:Y:S02]  /*9be0*/  @!P0 SYNCS.PHASECHK.TRANS64 P0, [R0+URZ], R3 ;  /* 0x00000003000085a7 */ /* 0x000ea400080010ff */
[----:B--2---:R-:W-:Y:S05]  /*9bf0*/  @!P0 BRA `(.L_x_150) ;  /* 0xfffffffc00f08947 */ /* 0x004fea000383ffff */
[----:B------:R-:W-:Y:S05]  /*9c00*/  BRA `(.L_x_151) ;  /* 0xffffff9c00807947 */ /* 0x000fea000383ffff */
.L_x_68:
[----:B------:R-:W-:-:S07]  /*9c10*/  MOV R0, UR5 ;  /* 0x0000000500007c02 */ /* 0x000fce0008000f00 */
.L_x_152:
[----:B-1----:R1:W2:Y:S02]  /*9c20*/  SYNCS.PHASECHK.TRANS64.TRYWAIT P0, [R0+URZ], R3 ;  /* 0x00000003000075a7 */ /* 0x0022a400080011ff */
[----:B--2---:R-:W-:Y:S05]  /*9c30*/  @!P0 NANOSLEEP.SYNCS 0x989680 ;  /* 0x009896800000895d */ /* 0x004fea0003900000 */
[----:B------:R-:W2:Y:S02]  /*9c40*/  @!P0 SYNCS.PHASECHK.TRANS64 P0, [R0+URZ], R3 ;  /* 0x00000003000085a7 */ /* 0x000ea400080010ff */
[----:B--2---:R-:W-:Y:S05]  /*9c50*/  @!P0 BRA `(.L_x_152) ;  /* 0xfffffffc00f08947 */ /* 0x004fea000383ffff */
[----:B------:R-:W-:Y:S05]  /*9c60*/  BRA `(.L_x_153) ;  /* 0xffffff9c008c7947 */ /* 0x000fea000383ffff */
.L_x_69:
[----:B-1----:R-:W-:-:S07]  /*9c70*/  MOV R0, UR4 ;  /* 0x0000000400007c02 */ /* 0x002fce0008000f00 */
.L_x_154:
[----:B-1----:R1:W2:Y:S02]  /*9c80*/  SYNCS.PHASECHK.TRANS64.TRYWAIT P0, [R0+URZ], R2 ;  /* 0x00000002000075a7 */ /* 0x0022a400080011ff */
[----:B--2---:R-:W-:Y:S05]  /*9c90*/  @!P0 NANOSLEEP.SYNCS 0x989680 ;  /* 0x009896800000895d */ /* 0x004fea0003900000 */
[----:B------:R-:W2:Y:S02]  /*9ca0*/  @!P0 SYNCS.PHASECHK.TRANS64 P0, [R0+URZ], R2 ;  /* 0x00000002000085a7 */ /* 0x000ea400080010ff */
[----:B--2---:R-:W-:Y:S05]  /*9cb0*/  @!P0 BRA `(.L_x_154) ;  /* 0xfffffffc00f08947 */ /* 0x004fea000383ffff */
[----:B------:R-:W-:Y:S05]  /*9cc0*/  BRA `(.L_x_155) ;  /* 0xffffff9c00987947 */ /* 0x000fea000383ffff */
.L_x_74:
[----:B--2---:R2:W3:Y:S02]  /*9cd0*/  SYNCS.PHASECHK.TRANS64.TRYWAIT P0, [R12+URZ+0x80], R0 ;  /* 0x000080000c0075a7 */ /* 0x0044e400080011ff */
[----:B---3--:R-:W-:Y:S05]  /*9ce0*/  @!P0 NANOSLEEP.SYNCS 0x989680 ;  /* 0x009896800000895d */ /* 0x008fea0003900000 */
[----:B------:R-:W3:Y:S02]  /*9cf0*/  @!P0 SYNCS.PHASECHK.TRANS64 P0, [R12+URZ+0x80], R0 ;  /* 0x000080000c0085a7 */ /* 0x000ee400080010ff */
[----:B---3--:R-:W-:Y:S05]  /*9d00*/  @!P0 BRA `(.L_x_74) ;  /* 0xfffffffc00f08947 */ /* 0x008fea000383ffff */
[----:B------:R-:W-:Y:S05]  /*9d10*/  BRA `(.L_x_156) ;  /* 0xffffffa000b87947 */ /* 0x000fea000383ffff */
.L_x_77:
[----:B-1----:R-:W-:Y:S07]  /*9d20*/  MOV R0, UR21 ;  /* 0x0000001500007c02 */ /* 0x002fee0008000f00 */
.L_x_157:
[----:B-1----:R1:W2:Y:S02]  /*9d30*/  SYNCS.PHASECHK.TRANS64.TRYWAIT P2, [R0+URZ+0x78], R6 ;  /* 0x00007806000075a7 */ /* 0x0022a400080411ff */
[----:B--2---:R-:W-:Y:S05]  /*9d40*/  @!P2 NANOSLEEP.SYNCS 0x989680 ;  /* 0x009896800000a95d */ /* 0x004fea0003900000 */
[----:B------:R-:W2:Y:S02]  /*9d50*/  @!P2 SYNCS.PHASECHK.TRANS64 P2, [R0+URZ+0x78], R6 ;  /* 0x000078060000a5a7 */ /* 0x000ea400080410ff */
[----:B--2---:R-:W-:Y:S05]  /*9d60*/  @!P2 BRA `(.L_x_157) ;  /* 0xfffffffc00f0a947 */ /* 0x004fea000383ffff */
[----:B------:R-:W-:Y:S05]  /*9d70*/  BRA `(.L_x_76) ;  /* 0xffffffa800207947 */ /* 0x000fea000383ffff */
.L_x_80:
[----:B------:R-:W-:Y:S07]  /*9d80*/  MOV R0, UR21 ;  /* 0x0000001500007c02 */ /* 0x000fee0008000f00 */
.L_x_158:
[----:B-1----:R1:W2:Y:S02]  /*9d90*/  SYNCS.PHASECHK.TRANS64.TRYWAIT P0, [R0+URZ+0x50], R9 ;  /* 0x00005009000075a7 */ /* 0x0022a400080011ff */
[----:B--2---:R-:W-:Y:S05]  /*9da0*/  @!P0 NANOSLEEP.SYNCS 0x989680 ;  /* 0x009896800000895d */ /* 0x004fea0003900000 */
[----:B------:R-:W2:Y:S02]  /*9db0*/  @!P0 SYNCS.PHASECHK.TRANS64 P0, [R0+URZ+0x50], R9 ;  /* 0x00005009000085a7 */ /* 0x000ea400080010ff */
[----:B--2---:R-:W-:Y:S05]  /*9dc0*/  @!P0 BRA `(.L_x_158) ;  /* 0xfffffffc00f08947 */ /* 0x004fea000383ffff */
[----:B------:R-:W-:Y:S05]  /*9dd0*/  BRA `(.L_x_159) ;  /* 0xffffffa8007c7947 */ /* 0x000fea000383ffff */
.L_x_81:
[----:B------:R-:W-:Y:S07]  /*9de0*/  MOV R0, UR21 ;  /* 0x0000001500007c02 */ /* 0x000fee0008000f00 */
.L_x_160:
[----:B-1----:R1:W2:Y:S02]  /*9df0*/  SYNCS.PHASECHK.TRANS64.TRYWAIT P0, [R0+URZ+0x58], R9 ;  /* 0x00005809000075a7 */ /* 0x0022a400080011ff */
[----:B--2---:R-:W-:Y:S05]  /*9e00*/  @!P0 NANOSLEEP.SYNCS 0x989680 ;  /* 0x009896800000895d */ /* 0x004fea0003900000 */
[----:B------:R-:W2:Y:S02]  /*9e10*/  @!P0 SYNCS.PHASECHK.TRANS64 P0, [R0+URZ+0x58], R9 ;  /* 0x00005809000085a7 */ /* 0x000ea400080010ff */
[----:B--2---:R-:W-:Y:S05]  /*9e20*/  @!P0 BRA `(.L_x_160) ;  /* 0xfffffffc00f08947 */ /* 0x004fea000383ffff */
[----:B------:R-:W-:Y:S05]  /*9e30*/  BRA `(.L_x_161) ;  /* 0xffffffa800b87947 */ /* 0x000fea000383ffff */
.L_x_82:
[----:B------:R-:W-:Y:S07]  /*9e40*/  MOV R0, UR21 ;  /* 0x0000001500007c02 */ /* 0x000fee0008000f00 */
.L_x_162:
[----:B-1----:R1:W2:Y:S02]  /*9e50*/  SYNCS.PHASECHK.TRANS64.TRYWAIT P0, [R0+URZ+0x60], R9 ;  /* 0x00006009000075a7 */ /* 0x0022a400080011ff */
[----:B--2---:R-:W-:Y:S05]  /*9e60*/  @!P0 NANOSLEEP.SYNCS 0x989680 ;  /* 0x009896800000895d */ /* 0x004fea0003900000 */
[----:B------:R-:W2:Y:S02]  /*9e70*/  @!P0 SYNCS.PHASECHK.TRANS64 P0, [R0+URZ+0x60], R9 ;  /* 0x00006009000085a7 */ /* 0x000ea400080010ff */
[----:B--2---:R-:W-:Y:S05]  /*9e80*/  @!P0 BRA `(.L_x_162) ;  /* 0xfffffffc00f08947 */ /* 0x004fea000383ffff */
[----:B------:R-:W-:Y:S05]  /*9e90*/  BRA `(.L_x_163) ;  /* 0xffffffac00007947 */ /* 0x000fea000383ffff */
.L_x_83:
[----:B------:R-:W-:Y:S07]  /*9ea0*/  MOV R0, UR21 ;  /* 0x0000001500007c02 */ /* 0x000fee0008000f00 */
.L_x_164:
[----:B-1----:R1:W2:Y:S02]  /*9eb0*/  SYNCS.PHASECHK.TRANS64.TRYWAIT P0, [R0+URZ+0x68], R9 ;  /* 0x00006809000075a7 */ /* 0x0022a400080011ff */
[----:B--2---:R-:W-:Y:S05]  /*9ec0*/  @!P0 NANOSLEEP.SYNCS 0x989680 ;  /* 0x009896800000895d */ /* 0x004fea0003900000 */
[----:B------:R-:W2:Y:S02]  /*9ed0*/  @!P0 SYNCS.PHASECHK.TRANS64 P0, [R0+URZ+0x68], R9 ;  /* 0x00006809000085a7 */ /* 0x000ea400080010ff */
[----:B--2---:R-:W-:Y:S05]  /*9ee0*/  @!P0 BRA `(.L_x_164) ;  /* 0xfffffffc00f08947 */ /* 0x004fea000383ffff */
[----:B------:R-:W-:Y:S05]  /*9ef0*/  BRA `(.L_x_165) ;  /* 0xffffffac00447947 */ /* 0x000fea000383ffff */
.L_x_85:
[----:B------:R-:W-:-:S07]  /*9f00*/  MOV R0, UR21 ;  /* 0x0000001500007c02 */ /* 0x000fce0008000f00 */
.L_x_166:
[----:B-1----:R1:W3:Y:S02]  /*9f10*/  SYNCS.PHASECHK.TRANS64.TRYWAIT P0, [R0+URZ+0x50], R2 ;  /* 0x00005002000075a7 */ /* 0x0022e400080011ff */
[----:B---3--:R-:W-:Y:S05]  /*9f20*/  @!P0 NANOSLEEP.SYNCS 0x989680 ;  /* 0x009896800000895d */ /* 0x008fea0003900000 */
[----:B------:R-:W3:Y:S02]  /*9f30*/  @!P0 SYNCS.PHASECHK.TRANS64 P0, [R0+URZ+0x50], R2 ;  /* 0x00005002000085a7 */ /* 0x000ee400080010ff */
[----:B---3--:R-:W-:Y:S05]  /*9f40*/  @!P0 BRA `(.L_x_166) ;  /* 0xfffffffc00f08947 */ /* 0x008fea000383ffff */
[----:B------:R-:W-:Y:S05]  /*9f50*/  BRA `(.L_x_167) ;  /* 0xffffffac00bc7947 */ /* 0x000fea000383ffff */
.L_x_86:
[----:B-1----:R-:W-:-:S07]  /*9f60*/  MOV R0, UR21 ;  /* 0x0000001500007c02 */ /* 0x002fce0008000f00 */
.L_x_168:
[----:B-1----:R1:W3:Y:S02]  /*9f70*/  SYNCS.PHASECHK.TRANS64.TRYWAIT P0, [R0+URZ+0x58], R2 ;  /* 0x00005802000075a7 */ /* 0x0022e400080011ff */
[----:B---3--:R-:W-:Y:S05]  /*9f80*/  @!P0 NANOSLEEP.SYNCS 0x989680 ;  /* 0x009896800000895d */ /* 0x008fea0003900000 */
[----:B------:R-:W3:Y:S02]  /*9f90*/  @!P0 SYNCS.PHASECHK.TRANS64 P0, [R0+URZ+0x58], R2 ;  /* 0x00005802000085a7 */ /* 0x000ee400080010ff */
[----:B---3--:R-:W-:Y:S05]  /*9fa0*/  @!P0 BRA `(.L_x_168) ;  /* 0xfffffffc00f08947 */ /* 0x008fea000383ffff */
[----:B------:R-:W-:Y:S05]  /*9fb0*/  BRA `(.L_x_169) ;  /* 0xffffffac00ac7947 */ /* 0x000fea000383ffff */
.L_x_87:
[----:B-1----:R-:W-:-:S07]  /*9fc0*/  MOV R0, UR21 ;  /* 0x0000001500007c02 */ /* 0x002fce0008000f00 */
.L_x_170:
[----:B-1----:R1:W3:Y:S02]  /*9fd0*/  SYNCS.PHASECHK.TRANS64.TRYWAIT P0, [R0+URZ+0x60], R2 ;  /* 0x00006002000075a7 */ /* 0x0022e400080011ff */
[----:B---3--:R-:W-:Y:S05]  /*9fe0*/  @!P0 NANOSLEEP.SYNCS 0x989680 ;  /* 0x009896800000895d */ /* 0x008fea0003900000 */
[----:B------:R-:W3:Y:S02]  /*9ff0*/  @!P0 SYNCS.PHASECHK.TRANS64 P0, [R0+URZ+0x60], R2 ;  /* 0x00006002000085a7 */ /* 0x000ee400080010ff */
[----:B---3--:R-:W-:Y:S05]  /*a000*/  @!P0 BRA `(.L_x_170) ;  /* 0xfffffffc00f08947 */ /* 0x008fea000383ffff */
[----:B------:R-:W-:Y:S05]  /*a010*/  BRA `(.L_x_171) ;  /* 0xffffffac009c7947 */ /* 0x000fea000383ffff */
.L_x_89:
[----:B-1----:R1:W2:Y:S02]  /*a020*/  SYNCS.PHASECHK.TRANS64.TRYWAIT P0, [R3+URZ+0x80], R0 ;  /* 0x00008000030075a7 */ /* 0x0022a400080011ff */
[----:B--2---:R-:W-:Y:S05]  /*a030*/  @!P0 NANOSLEEP.SYNCS 0x989680 ;  /* 0x009896800000895d */ /* 0x004fea0003900000 */
[----:B------:R-:W2:Y:S02]  /*a040*/  @!P0 SYNCS.PHASECHK.TRANS64 P0, [R3+URZ+0x80], R0 ;  /* 0x00008000030085a7 */ /* 0x000ea400080010ff */
[----:B--2---:R-:W-:Y:S05]  /*a050*/  @!P0 BRA `(.L_x_89) ;  /* 0xfffffffc00f08947 */ /* 0x004fea000383ffff */
[----:B------:R-:W-:Y:S05]  /*a060*/  BRA `(.L_x_172) ;  /* 0xffffffb000687947 */ /* 0x000fea000383ffff */
.L_x_100:
[----:B-1----:R1:W2:Y:S02]  /*a070*/  SYNCS.PHASECHK.TRANS64.TRYWAIT P1, [R2+URZ+0x30], R0 ;  /* 0x00003000020075a7 */ /* 0x0022a400080211ff */
[----:B--2---:R-:W-:Y:S05]  /*a080*/  @!P1 NANOSLEEP.SYNCS 0x989680 ;  /* 0x009896800000995d */ /* 0x004fea0003900000 */
[----:B------:R-:W2:Y:S02]  /*a090*/  @!P1 SYNCS.PHASECHK.TRANS64 P1, [R2+URZ+0x30], R0 ;  /* 0x00003000020095a7 */ /* 0x000ea400080210ff */
[----:B--2---:R-:W-:Y:S05]  /*a0a0*/  @!P1 BRA `(.L_x_100) ;  /* 0xfffffffc00f09947 */ /* 0x004fea000383ffff */
[----:B------:R-:W-:Y:S05]  /*a0b0*/  BRA `(.L_x_99) ;  /* 0xffffffbc00dc7947 */ /* 0x000fea000383ffff */
.L_x_102:
[----:B-1----:R1:W2:Y:S02]  /*a0c0*/  SYNCS.PHASECHK.TRANS64.TRYWAIT P0, [R52+URZ+0xa0], R3 ;  /* 0x0000a003340075a7 */ /* 0x0022a400080011ff */
[----:B--2---:R-:W-:Y:S05]  /*a0d0*/  @!P0 NANOSLEEP.SYNCS 0x989680 ;  /* 0x009896800000895d */ /* 0x004fea0003900000 */
[----:B------:R-:W2:Y:S02]  /*a0e0*/  @!P0 SYNCS.PHASECHK.TRANS64 P0, [R52+URZ+0xa0], R3 ;  /* 0x0000a003340085a7 */ /* 0x000ea400080010ff */
[----:B--2---:R-:W-:Y:S05]  /*a0f0*/  @!P0 BRA `(.L_x_102) ;  /* 0xfffffffc00f08947 */ /* 0x004fea000383ffff */
[----:B------:R-:W-:Y:S05]  /*a100*/  BRA `(.L_x_101) ;  /* 0xffffffc000307947 */ /* 0x000fea000383ffff */
.L_x_110:
[----:B--2---:R2:W3:Y:S02]  /*a110*/  SYNCS.PHASECHK.TRANS64.TRYWAIT P0, [R0+URZ+0x30], R2 ;  /* 0x00003002000075a7 */ /* 0x0044e400080011ff */
[----:B---3--:R-:W-:Y:S05]  /*a120*/  @!P0 NANOSLEEP.SYNCS 0x989680 ;  /* 0x009896800000895d */ /* 0x008fea0003900000 */
[----:B------:R-:W3:Y:S02]  /*a130*/  @!P0 SYNCS.PHASECHK.TRANS64 P0, [R0+URZ+0x30], R2 ;  /* 0x00003002000085a7 */ /* 0x000ee400080010ff */
[----:B---3--:R-:W-:Y:S05]  /*a140*/  @!P0 BRA `(.L_x_110) ;  /* 0xfffffffc00f08947 */ /* 0x008fea000383ffff */
[----:B------:R-:W-:Y:S05]  /*a150*/  BRA `(.L_x_109) ;  /* 0xffffffcc00247947 */ /* 0x000fea000383ffff */
.L_x_118:
[----:B--2---:R2:W3:Y:S02]  /*a160*/  SYNCS.PHASECHK.TRANS64.TRYWAIT P0, [R0+URZ+0x30], R4 ;  /* 0x00003004000075a7 */ /* 0x0044e400080011ff */
[----:B---3--:R-:W-:Y:S05]  /*a170*/  @!P0 NANOSLEEP.SYNCS 0x989680 ;  /* 0x009896800000895d */ /* 0x008fea0003900000 */
[----:B------:R-:W3:Y:S02]  /*a180*/  @!P0 SYNCS.PHASECHK.TRANS64 P0, [R0+URZ+0x30], R4 ;  /* 0x00003004000085a7 */ /* 0x000ee400080010ff */
[----:B---3--:R-:W-:Y:S05]  /*a190*/  @!P0 BRA `(.L_x_118) ;  /* 0xfffffffc00f08947 */ /* 0x008fea000383ffff */
[----:B------:R-:W-:Y:S05]  /*a1a0*/  BRA `(.L_x_117) ;  /* 0xffffffd800607947 */ /* 0x000fea000383ffff */
.L_x_126:
[----:B--2---:R2:W3:Y:S02]  /*a1b0*/  SYNCS.PHASECHK.TRANS64.TRYWAIT P0, [R0+URZ+0x30], R2 ;  /* 0x00003002000075a7 */ /* 0x0044e400080011ff */
[----:B---3--:R-:W-:Y:S05]  /*a1c0*/  @!P0 NANOSLEEP.SYNCS 0x989680 ;  /* 0x009896800000895d */ /* 0x008fea0003900000 */
[----:B------:R-:W3:Y:S02]  /*a1d0*/  @!P0 SYNCS.PHASECHK.TRANS64 P0, [R0+URZ+0x30], R2 ;  /* 0x00003002000085a7 */ /* 0x000ee400080010ff */
[----:B---3--:R-:W-:Y:S05]  /*a1e0*/  @!P0 BRA `(.L_x_126) ;  /* 0xfffffffc00f08947 */ /* 0x008fea000383ffff */
[----:B------:R-:W-:Y:S05]  /*a1f0*/  BRA `(.L_x_125) ;  /* 0xffffffe400ac7947 */ /* 0x000fea000383ffff */
        .weak           $__internal_0_$__cuda_sm10x_tcgen05_guardrail_trap_col_being_dealloced_not_returned_by_alloc
        .type           $__internal_0_$__cuda_sm10x_tcgen05_guardrail_trap_col_being_dealloced_not_returned_by_alloc,@function
        .size           $__internal_0_$__cuda_sm10x_tcgen05_guardrail_trap_col_being_dealloced_not_returned_by_alloc,($__internal_1_$__cuda_sm10x_tcgen05_guardrail_trap_phase_invalid_during_alloc - $__internal_0_$__cuda_sm10x_tcgen05_guardrail_trap_col_being_dealloced_not_returned_by_alloc)
$__internal_0_$__cuda_sm10x_tcgen05_guardrail_trap_col_being_dealloced_not_returned_by_alloc:
[----:B------:R-:W-:Y:S05]  /*a200*/  BPT.TRAP 0x1 ;  /* 0x000000040000795c */ /* 0x000fea0000300000 */
[----:B------:R-:W-:-:S04]  /*a210*/  HFMA2 R3, -RZ, RZ, 0, 0 ;  /* 0x00000000ff037431 */ /* 0x000fc800000001ff */
[----:B------:R-:W-:Y:S05]  /*a220*/  RET.REL.NODEC R2 `(_ZN7cutlass13device_kernelINS_4gemm6kernel13GemmUniversalIN4cute5tupleIJiiiiEEENS1_10collective13CollectiveMmaINS1_35MainloopSm100TmaUmmaWarpSpecializedILi3ELi2ELi4ENS5_IJNS4_1CILi1EEENSA_ILi2EEESB_EEEEENS5_IJNSA_ILi64EEENSA_ILi256EEENSA_ILi128EEEEEEaNS5_IJlSB_lEEEaSJ_NS4_8TiledMMAINS4_8MMA_AtomIJNS4_15SM100_MMA_S8_SSIaaiLi64ELi256ELNS4_4UMMA5MajorE0ELSO_0ELNSN_8SaturateE0EEEEEENS4_6LayoutINS5_IJSB_SB_SB_EEENS5_IJNSA_ILi0EEESU_SU_EEEEENS5_IJNS4_10UnderscoreESX_SX_EEEEENS4_23SM90_TMA_LOAD_MULTICASTENS4_14ComposedLayoutINS4_7SwizzleILi3ELi4ELi3EEENS4_18smem_ptr_flag_bitsILi8EEENSS_INS5_IJNSA_ILi8EEESH_EEENS5_IJSH_SB_EEEEEEEvNS4_8identityENS4_13SM90_TMA_LOADES1A_vS1B_EENS_8epilogue10collective18CollectiveEpilogueINS1E_23Sm100TmaWarpSpecializedILi4ELi2ELi32ELb0ELb0EEEJSI_NS5_IJNSS_ISF_SB_EES1J_EEEaSJ_aSJ_NS1E_6fusion15FusionCallbacksIS1I_NS1L_17LinearCombinationIaiaiLNS_15FloatRoundStyleE2EEESI_S1K_JEEENS4_5SM1004TMEM4LOAD26SM100_TMEM_LOAD_16dp32b32xES1C_NS11_INS12_ILi2ELi4ELi3EEES15_NSS_INS5_IJS16_SF_EEENS5_IJSF_SB_EEEEEEENS4_39AutoVectorizingCopyWithAssumedAlignmentILi128EEENS4_14SM90_TMA_STOREES1Z_S21_S21_EEEvvEEEEvNT_6ParamsE) ;  /* 0xffffff5c02747950 */ /* 0x000fea0003c3ffff */
        .weak           $__internal_1_$__cuda_sm10x_tcgen05_guardrail_trap_phase_invalid_during_alloc
        .type           $__internal_1_$__cuda_sm10x_tcgen05_guardrail_trap_phase_invalid_during_alloc,@function
        .size           $__internal_1_$__cuda_sm10x_tcgen05_guardrail_trap_phase_invalid_during_alloc,($__internal_2_$__cuda_sm10x_tcgen05_guardrail_trap_unallocated_columns_being_dealloced - $__internal_1_$__cuda_sm10x_tcgen05_guardrail_trap_phase_invalid_during_alloc)
$__internal_1_$__cuda_sm10x_tcgen05_guardrail_trap_phase_invalid_during_alloc:
[----:B------:R-:W-:Y:S05]  /*a230*/  BPT.TRAP 0x1 ;  /* 0x000000040000795c */ /* 0x000fea0000300000 */
[----:B------:R-:W-:-:S04]  /*a240*/  MOV R5, 0x0 ;  /* 0x0000000000057802 */ /* 0x000fc80000000f00 */
[----:B------:R-:W-:Y:S05]  /*a250*/  RET.REL.NODEC R4 `(_ZN7cutlass13device_kernelINS_4gemm6kernel13GemmUniversalIN4cute5tupleIJiiiiEEENS1_10collective13CollectiveMmaINS1_35MainloopSm100TmaUmmaWarpSpecializedILi3ELi2ELi4ENS5_IJNS4_1CILi1EEENSA_ILi2EEESB_EEEEENS5_IJNSA_ILi64EEENSA_ILi256EEENSA_ILi128EEEEEEaNS5_IJlSB_lEEEaSJ_NS4_8TiledMMAINS4_8MMA_AtomIJNS4_15SM100_MMA_S8_SSIaaiLi64ELi256ELNS4_4UMMA5MajorE0ELSO_0ELNSN_8SaturateE0EEEEEENS4_6LayoutINS5_IJSB_SB_SB_EEENS5_IJNSA_ILi0EEESU_SU_EEEEENS5_IJNS4_10UnderscoreESX_SX_EEEEENS4_23SM90_TMA_LOAD_MULTICASTENS4_14ComposedLayoutINS4_7SwizzleILi3ELi4ELi3EEENS4_18smem_ptr_flag_bitsILi8EEENSS_INS5_IJNSA_ILi8EEESH_EEENS5_IJSH_SB_EEEEEEEvNS4_8identityENS4_13SM90_TMA_LOADES1A_vS1B_EENS_8epilogue10collective18CollectiveEpilogueINS1E_23Sm100TmaWarpSpecializedILi4ELi2ELi32ELb0ELb0EEEJSI_NS5_IJNSS_ISF_SB_EES1J_EEEaSJ_aSJ_NS1E_6fusion15FusionCallbacksIS1I_NS1L_17LinearCombinationIaiaiLNS_15FloatRoundStyleE2EEESI_S1K_JEEENS4_5SM1004TMEM4LOAD26SM100_TMEM_LOAD_16dp32b32xES1C_NS11_INS12_ILi2ELi4ELi3EEES15_NSS_INS5_IJS16_SF_EEENS5_IJSF_SB_EEEEEEENS4_39AutoVectorizingCopyWithAssumedAlignmentILi128EEENS4_14SM90_TMA_STOREES1Z_S21_S21_EEEvvEEEEvNT_6ParamsE) ;  /* 0xffffff5c04687950 */ /* 0x000fea0003c3ffff */
        .weak           $__internal_2_$__cuda_sm10x_tcgen05_guardrail_trap_unallocated_columns_being_dealloced
        .type           $__internal_2_$__cuda_sm10x_tcgen05_guardrail_trap_unallocated_columns_being_dealloced,@function
        .size           $__internal_2_$__cuda_sm10x_tcgen05_guardrail_trap_unallocated_columns_being_dealloced,(.L_x_174 - $__internal_2_$__cuda_sm10x_tcgen05_guardrail_trap_unallocated_columns_being_dealloced)
$__internal_2_$__cuda_sm10x_tcgen05_guardrail_trap_unallocated_columns_being_dealloced:
[----:B------:R-:W-:Y:S05]  /*a260*/  BPT.TRAP 0x1 ;  /* 0x000000040000795c */ /* 0x000fea0000300000 */
[----:B------:R-:W-:-:S04]  /*a270*/  HFMA2 R3, -RZ, RZ, 0, 0 ;  /* 0x00000000ff037431 */ /* 0x000fc800000001ff */
[----:B------:R-:W-:Y:S05]  /*a280*/  RET.REL.NODEC R2 `(_ZN7cutlass13device_kernelINS_4gemm6kernel13GemmUniversalIN4cute5tupleIJiiiiEEENS1_10collective13CollectiveMmaINS1_35MainloopSm100TmaUmmaWarpSpecializedILi3ELi2ELi4ENS5_IJNS4_1CILi1EEENSA_ILi2EEESB_EEEEENS5_IJNSA_ILi64EEENSA_ILi256EEENSA_ILi128EEEEEEaNS5_IJlSB_lEEEaSJ_NS4_8TiledMMAINS4_8MMA_AtomIJNS4_15SM100_MMA_S8_SSIaaiLi64ELi256ELNS4_4UMMA5MajorE0ELSO_0ELNSN_8SaturateE0EEEEEENS4_6LayoutINS5_IJSB_SB_SB_EEENS5_IJNSA_ILi0EEESU_SU_EEEEENS5_IJNS4_10UnderscoreESX_SX_EEEEENS4_23SM90_TMA_LOAD_MULTICASTENS4_14ComposedLayoutINS4_7SwizzleILi3ELi4ELi3EEENS4_18smem_ptr_flag_bitsILi8EEENSS_INS5_IJNSA_ILi8EEESH_EEENS5_IJSH_SB_EEEEEEEvNS4_8identityENS4_13SM90_TMA_LOADES1A_vS1B_EENS_8epilogue10collective18CollectiveEpilogueINS1E_23Sm100TmaWarpSpecializedILi4ELi2ELi32ELb0ELb0EEEJSI_NS5_IJNSS_ISF_SB_EES1J_EEEaSJ_aSJ_NS1E_6fusion15FusionCallbacksIS1I_NS1L_17LinearCombinationIaiaiLNS_15FloatRoundStyleE2EEESI_S1K_JEEENS4_5SM1004TMEM4LOAD26SM100_TMEM_LOAD_16dp32b32xES1C_NS11_INS12_ILi2ELi4ELi3EEES15_NSS_INS5_IJS16_SF_EEENS5_IJSF_SB_EEEEEEENS4_39AutoVectorizingCopyWithAssumedAlignmentILi128EEENS4_14SM90_TMA_STOREES1Z_S21_S21_EEEvvEEEEvNT_6ParamsE) ;  /* 0xffffff5c025c7950 */ /* 0x000fea0003c3ffff */
.L_x_173:
[----:B------:R-:W-:-:S00]  /*a290*/  BRA `(.L_x_173) ;  /* 0xfffffffc00fc7947 */ /* 0x000fc0000383ffff */
[----:B------:R-:W-:-:S00]  /*a2a0*/  NOP ;  /* 0x0000000000007918 */ /* 0x000fc00000000000 */
        /* <DEDUP_REMOVED lines=13> */
.L_x_174:


//--------------------- .nv.global.init           --------------------------
	.section	.nv.global.init,"aw",@progbits
.nv.global.init:
	.type		$str$27,@object
	.size		$str$27,($str$28 - $str$27)
$str$27:
        /*0000*/ 	.byte	0x28, 0x61, 0x64, 0x64, 0x72, 0x65, 0x73, 0x73, 0x20, 0x26, 0x20, 0x6d, 0x61, 0x73, 0x6b, 0x29
        /*0010*/ 	.byte	0x20, 0x3d, 0x3d, 0x20, 0x30, 0x00
	.type		$str$28,@object
	.size		$str$28,($str$26 - $str$28)
$str$28:
        /*0016*/ 	.byte	0x2f, 0x74, 0x6d, 0x70, 0x2f, 0x63, 0x75, 0x74, 0x6c, 0x61, 0x73, 0x73, 0x5f, 0x73, 0x77, 0x65
        /*0026*/ 	.byte	0x65, 0x70, 0x5f, 0x73, 0x72, 0x63, 0x2f, 0x69, 0x6e, 0x63, 0x6c, 0x75, 0x64, 0x65, 0x2f, 0x63
        /*0036*/ 	.byte	0x75, 0x74, 0x65, 0x2f, 0x70, 0x6f, 0x69, 0x6e, 0x74, 0x65, 0x72, 0x5f, 0x66, 0x6c, 0x61, 0x67
        /*0046*/ 	.byte	0x67, 0x65, 0x64, 0x2e, 0x68, 0x70, 0x70, 0x00
	.type		$str$26,@object
	.size		$str$26,($str$25 - $str$26)
$str$26:
        /*004e*/ 	.byte	0x2f, 0x74, 0x6d, 0x70, 0x2f, 0x63, 0x75, 0x74, 0x6c, 0x61, 0x73, 0x73, 0x5f, 0x73, 0x77, 0x65
        /*005e*/ 	.byte	0x65, 0x70, 0x5f, 0x73, 0x72, 0x63, 0x2f, 0x69, 0x6e, 0x63, 0x6c, 0x75, 0x64, 0x65, 0x2f, 0x63
        /*006e*/ 	.byte	0x75, 0x74, 0x65, 0x2f, 0x61, 0x74, 0x6f, 0x6d, 0x2f, 0x63, 0x6f, 0x70, 0x79, 0x5f, 0x74, 0x72
        /*007e*/ 	.byte	0x61, 0x69, 0x74, 0x73, 0x5f, 0x73, 0x6d, 0x31, 0x30, 0x30, 0x2e, 0x68, 0x70, 0x70, 0x00
	.type		$str$25,@object
	.size		$str$25,(__unnamed_1 - $str$25)
$str$25:
        /*008d*/ 	.byte	0x28, 0x28, 0x75, 0x69, 0x6e, 0x74, 0x33, 0x32, 0x5f, 0x74, 0x28, 0x74, 0x68, 0x72, 0x65, 0x61
        /*009d*/ 	.byte	0x64, 0x49, 0x64, 0x78, 0x2e, 0x78, 0x29, 0x20, 0x2f, 0x20, 0x33, 0x32, 0x29, 0x20, 0x25, 0x20
        /*00ad*/ 	.byte	0x34, 0x29, 0x20, 0x3d, 0x3d, 0x20, 0x28, 0x28, 0x28, 0x74, 0x6d, 0x65, 0x6d, 0x5f, 0x61, 0x64
        /*00bd*/ 	.byte	0x64, 0x72, 0x20, 0x3e, 0x3e, 0x20, 0x31, 0x36, 0x29, 0x20, 0x2f, 0x20, 0x33, 0x32, 0x29, 0x20
        /*00cd*/ 	.byte	0x25, 0x20, 0x34, 0x29, 0x00
	.type		__unnamed_1,@object
	.size		__unnamed_1,(__unnamed_2 - __unnamed_1)
__unnamed_1:
        /*00d2*/ 	.byte	0x61, 0x75, 0x74, 0x6f, 0x20, 0x63, 0x75, 0x74, 0x65, 0x3a, 0x3a, 0x61, 0x73, 0x5f, 0x70, 0x6f
        /* <DEDUP_REMOVED lines=24> */
        /*0262*/ 	.byte	0x00
	.type		__unnamed_2,@object
	.size		__unnamed_2,(__unnamed_3 - __unnamed_2)
__unnamed_2:
        /* <DEDUP_REMOVED lines=26> */
	.type		__unnamed_3,@object
	.size		__unnamed_3,(.L_3 - __unnamed_3)
__unnamed_3:
        /* <DEDUP_REMOVED lines=41> */
.L_3:


//--------------------- .nv.shared._ZN7cutlass13device_kernelINS_4gemm6kernel13GemmUniversalIN4cute5tupleIJiiiiEEENS1_10collective13CollectiveMmaINS1_35MainloopSm100TmaUmmaWarpSpecializedILi3ELi2ELi4ENS5_IJNS4_1CILi1EEENSA_ILi2EEESB_EEEEENS5_IJNSA_ILi64EEENSA_ILi256EEENSA_ILi128EEEEEEaNS5_IJlSB_lEEEaSJ_NS4_8TiledMMAINS4_8MMA_AtomIJNS4_15SM100_MMA_S8_SSIaaiLi64ELi256ELNS4_4UMMA5MajorE0ELSO_0ELNSN_8SaturateE0EEEEEENS4_6LayoutINS5_IJSB_SB_SB_EEENS5_IJNSA_ILi0EEESU_SU_EEEEENS5_IJNS4_10UnderscoreESX_SX_EEEEENS4_23SM90_TMA_LOAD_MULTICASTENS4_14ComposedLayoutINS4_7SwizzleILi3ELi4ELi3EEENS4_18smem_ptr_flag_bitsILi8EEENSS_INS5_IJNSA_ILi8EEESH_EEENS5_IJSH_SB_EEEEEEEvNS4_8identityENS4_13SM90_TMA_LOADES1A_vS1B_EENS_8epilogue10collective18CollectiveEpilogueINS1E_23Sm100TmaWarpSpecializedILi4ELi2ELi32ELb0ELb0EEEJSI_NS5_IJNSS_ISF_SB_EES1J_EEEaSJ_aSJ_NS1E_6fusion15FusionCallbacksIS1I_NS1L_17LinearCombinationIaiaiLNS_15FloatRoundStyleE2EEESI_S1K_JEEENS4_5SM1004TMEM4LOAD26SM100_TMEM_LOAD_16dp32b32xES1C_NS11_INS12_ILi2ELi4ELi3EEES15_NSS_INS5_IJS16_SF_EEENS5_IJSF_SB_EEEEEEENS4_39AutoVectorizingCopyWithAssumedAlignmentILi128EEENS4_14SM90_TMA_STOREES1Z_S21_S21_EEEvvEEEEvNT_6ParamsE --------------------------
	.section	.nv.shared._ZN7cutlass13device_kernelINS_4gemm6kernel13GemmUniversalIN4cute5tupleIJiiiiEEENS1_10collective13CollectiveMmaINS1_35MainloopSm100TmaUmmaWarpSpecializedILi3ELi2ELi4ENS5_IJNS4_1CILi1EEENSA_ILi2EEESB_EEEEENS5_IJNSA_ILi64EEENSA_ILi256EEENSA_ILi128EEEEEEaNS5_IJlSB_lEEEaSJ_NS4_8TiledMMAINS4_8MMA_AtomIJNS4_15SM100_MMA_S8_SSIaaiLi64ELi256ELNS4_4UMMA5MajorE0ELSO_0ELNSN_8SaturateE0EEEEEENS4_6LayoutINS5_IJSB_SB_SB_EEENS5_IJNSA_ILi0EEESU_SU_EEEEENS5_IJNS4_10UnderscoreESX_SX_EEEEENS4_23SM90_TMA_LOAD_MULTICASTENS4_14ComposedLayoutINS4_7SwizzleILi3ELi4ELi3EEENS4_18smem_ptr_flag_bitsILi8EEENSS_INS5_IJNSA_ILi8EEESH_EEENS5_IJSH_SB_EEEEEEEvNS4_8identityENS4_13SM90_TMA_LOADES1A_vS1B_EENS_8epilogue10collective18CollectiveEpilogueINS1E_23Sm100TmaWarpSpecializedILi4ELi2ELi32ELb0ELb0EEEJSI_NS5_IJNSS_ISF_SB_EES1J_EEEaSJ_aSJ_NS1E_6fusion15FusionCallbacksIS1I_NS1L_17LinearCombinationIaiaiLNS_15FloatRoundStyleE2EEESI_S1K_JEEENS4_5SM1004TMEM4LOAD26SM100_TMEM_LOAD_16dp32b32xES1C_NS11_INS12_ILi2ELi4ELi3EEES15_NSS_INS5_IJS16_SF_EEENS5_IJSF_SB_EEEEEEENS4_39AutoVectorizingCopyWithAssumedAlignmentILi128EEENS4_14SM90_TMA_STOREES1Z_S21_S21_EEEvvEEEEvNT_6ParamsE,"aw",@nobits
	.sectionflags	@""
	.align	16
	.zero		1024


//--------------------- .nv.shared.reserved.0     --------------------------
	.section	.nv.shared.reserved.0,"aw",@nobits
	.weak		__nv_reservedSMEM_offset_0_alias
	.size		__nv_reservedSMEM_offset_0_alias, 0, 64
	.other		__nv_reservedSMEM_offset_0_alias,@"STO_CUDA_RESERVED_SHARED STV_DEFAULT"
__nv_reservedSMEM_offset_0_alias:
	.zero		0
.nv.shared.reserved.0:
	.zero		64
	.weak		__nv_reservedSMEM_tcgen05_partition
	.type		__nv_reservedSMEM_tcgen05_partition,@object
	.size		__nv_reservedSMEM_tcgen05_partition,(.L_0 - __nv_reservedSMEM_tcgen05_partition)
__nv_reservedSMEM_tcgen05_partition:
	.zero		32
.L_0:


//--------------------- .nv.global                --------------------------
	.section	.nv.global,"aw",@nobits
.nv.global:
	.type		_ZN39_INTERNAL_4d6ceb77_4_k_cu_3fdf9fcf_94894cute1_E,@object
	.size		_ZN39_INTERNAL_4d6ceb77_4_k_cu_3fdf9fcf_94894cute1_E,(_ZN39_INTERNAL_4d6ceb77_4_k_cu_3fdf9fcf_94894cuda3std3__45__cpo6cbeginE - _ZN39_INTERNAL_4d6ceb77_4_k_cu_3fdf9fcf_94894cute1_E)
_ZN39_INTERNAL_4d6ceb77_4_k_cu_3fdf9fcf_94894cute1_E:
	.zero		1
	.type		_ZN39_INTERNAL_4d6ceb77_4_k_cu_3fdf9fcf_94894cuda3std3__45__cpo6cbeginE,@object
	.size		_ZN39_INTERNAL_4d6ceb77_4_k_cu_3fdf9fcf_94894cuda3std3__45__cpo6cbeginE,(_ZN39_INTERNAL_4d6ceb77_4_k_cu_3fdf9fcf_94894cuda3std3__48in_placeE - _ZN39_INTERNAL_4d6ceb77_4_k_cu_3fdf9fcf_94894cuda3std3__45__cpo6cbeginE)
_ZN39_INTERNAL_4d6ceb77_4_k_cu_3fdf9fcf_94894cuda3std3__45__cpo6cbeginE:
	.zero		1
	.type		_ZN39_INTERNAL_4d6ceb77_4_k_cu_3fdf9fcf_94894cuda3std3__48in_placeE,@object
	.size		_ZN39_INTERNAL_4d6ceb77_4_k_cu_3fdf9fcf_94894cuda3std3__48in_placeE,(_ZN39_INTERNAL_4d6ceb77_4_k_cu_3fdf9fcf_94894cuda3std6ranges3__45__cpo9iter_moveE - _ZN39_INTERNAL_4d6ceb77_4_k_cu_3fdf9fcf_94894cuda3std3__48in_placeE)
_ZN39_INTERNAL_4d6ceb77_4_k_cu_3fdf9fcf_94894cuda3std3__48in_placeE:
	.zero		1
	.type		_ZN39_INTERNAL_4d6ceb77_4_k_cu_3fdf9fcf_94894cuda3std6ranges3__45__cpo9iter_moveE,@object
	.size		_ZN39_INTERNAL_4d6ceb77_4_k_cu_3fdf9fcf_94894cuda3std6ranges3__45__cpo9iter_moveE,(_ZN39_INTERNAL_4d6ceb77_4_k_cu_3fdf9fcf_94894cuda3std3__45__cpo5beginE - _ZN39_INTERNAL_4d6ceb77_4_k_cu_3fdf9fcf_94894cuda3std6ranges3__45__cpo9iter_moveE)
_ZN39_INTERNAL_4d6ceb77_4_k_cu_3fdf9fcf_94894cuda3std6ranges3__45__cpo9iter_moveE:
	.zero		1
	.type		_ZN39_INTERNAL_4d6ceb77_4_k_cu_3fdf9fcf_94894cuda3std3__45__cpo5beginE,@object
	.size		_ZN39_INTERNAL_4d6ceb77_4_k_cu_3fdf9fcf_94894cuda3std3__45__cpo5beginE,(_ZN39_INTERNAL_4d6ceb77_4_k_cu_3fdf9fcf_94894cuda3std3__441_GLOBAL__N__4d6ceb77_4_k_cu_3fdf9fcf_94896ignoreE - _ZN39_INTERNAL_4d6ceb77_4_k_cu_3fdf9fcf_94894cuda3std3__45__cpo5beginE)
_ZN39_INTERNAL_4d6ceb77_4_k_cu_3fdf9fcf_94894cuda3std3__45__cpo5beginE:
	.zero		1
	.type		_ZN39_INTERNAL_4d6ceb77_4_k_cu_3fdf9fcf_94894cuda3std3__441_GLOBAL__N__4d6ceb77_4_k_cu_3fdf9fcf_94896ignoreE,@object
	.size		_ZN39_INTERNAL_4d6ceb77_4_k_cu_3fdf9fcf_94894cuda3std3__441_GLOBAL__N__4d6ceb77_4_k_cu_3fdf9fcf_94896ignoreE,(_ZN39_INTERNAL_4d6ceb77_4_k_cu_3fdf9fcf_94894cute7productE - _ZN39_INTERNAL_4d6ceb77_4_k_cu_3fdf9fcf_94894cuda3std3__441_GLOBAL__N__4d6ceb77_4_k_cu_3fdf9fcf_94896ignoreE)
_ZN39_INTERNAL_4d6ceb77_4_k_cu_3fdf9fcf_94894cuda3std3__441_GLOBAL__N__4d6ceb77_4_k_cu_3fdf9fcf_94896ignoreE:
	.zero		1
	.type		_ZN39_INTERNAL_4d6ceb77_4_k_cu_3fdf9fcf_94894cute7productE,@object
	.size		_ZN39_INTERNAL_4d6ceb77_4_k_cu_3fdf9fcf_94894cute7productE,(_ZN39_INTERNAL_4d6ceb77_4_k_cu_3fdf9fcf_94894cuda3std3__45__cpo3endE - _ZN39_INTERNAL_4d6ceb77_4_k_cu_3fdf9fcf_94894cute7productE)
_ZN39_INTERNAL_4d6ceb77_4_k_cu_3fdf9fcf_94894cute7productE:
	.zero		1
	.type		_ZN39_INTERNAL_4d6ceb77_4_k_cu_3fdf9fcf_94894cuda3std3__45__cpo3endE,@object
	.size		_ZN39_INTERNAL_4d6ceb77_4_k_cu_3fdf9fcf_94894cuda3std3__45__cpo3endE,(_ZN39_INTERNAL_4d6ceb77_4_k_cu_3fdf9fcf_94894cuda3std3__419piecewise_constructE - _ZN39_INTERNAL_4d6ceb77_4_k_cu_3fdf9fcf_94894cuda3std3__45__cpo3endE)
_ZN39_INTERNAL_4d6ceb77_4_k_cu_3fdf9fcf_94894cuda3std3__45__cpo3endE:
	.zero		1
	.type		_ZN39_INTERNAL_4d6ceb77_4_k_cu_3fdf9fcf_94894cuda3std3__419piecewise_constructE,@object
	.size		_ZN39_INTERNAL_4d6ceb77_4_k_cu_3fdf9fcf_94894cuda3std3__419piecewise_constructE,(_ZN39_INTERNAL_4d6ceb77_4_k_cu_3fdf9fcf_94894cuda3std3__45__cpo4cendE - _ZN39_INTERNAL_4d6ceb77_4_k_cu_3fdf9fcf_94894cuda3std3__419piecewise_constructE)
_ZN39_INTERNAL_4d6ceb77_4_k_cu_3fdf9fcf_94894cuda3std3__419piecewise_constructE:
	.zero		1
	.type		_ZN39_INTERNAL_4d6ceb77_4_k_cu_3fdf9fcf_94894cuda3std3__45__cpo4cendE,@object
	.size		_ZN39_INTERNAL_4d6ceb77_4_k_cu_3fdf9fcf_94894cuda3std3__45__cpo4cendE,(_ZN39_INTERNAL_4d6ceb77_4_k_cu_3fdf9fcf_94894cuda3std6ranges3__45__cpo4swapE - _ZN39_INTERNAL_4d6ceb77_4_k_cu_3fdf9fcf_94894cuda3std3__45__cpo4cendE)
_ZN39_INTERNAL_4d6ceb77_4_k_cu_3fdf9fcf_94894cuda3std3__45__cpo4cendE:
	.zero		1
	.type		_ZN39_INTERNAL_4d6ceb77_4_k_cu_3fdf9fcf_94894cuda3std6ranges3__45__cpo4swapE,@object
	.size		_ZN39_INTERNAL_4d6ceb77_4_k_cu_3fdf9fcf_94894cuda3std6ranges3__45__cpo4swapE,(.L_11 - _ZN39_INTERNAL_4d6ceb77_4_k_cu_3fdf9fcf_94894cuda3std6ranges3__45__cpo4swapE)
_ZN39_INTERNAL_4d6ceb77_4_k_cu_3fdf9fcf_94894cuda3std6ranges3__45__cpo4swapE:
	.zero		1
.L_11:


//--------------------- .nv.constant0._ZN7cutlass13device_kernelINS_4gemm6kernel13GemmUniversalIN4cute5tupleIJiiiiEEENS1_10collective13CollectiveMmaINS1_35MainloopSm100TmaUmmaWarpSpecializedILi3ELi2ELi4ENS5_IJNS4_1CILi1EEENSA_ILi2EEESB_EEEEENS5_IJNSA_ILi64EEENSA_ILi256EEENSA_ILi128EEEEEEaNS5_IJlSB_lEEEaSJ_NS4_8TiledMMAINS4_8MMA_AtomIJNS4_15SM100_MMA_S8_SSIaaiLi64ELi256ELNS4_4UMMA5MajorE0ELSO_0ELNSN_8SaturateE0EEEEEENS4_6LayoutINS5_IJSB_SB_SB_EEENS5_IJNSA_ILi0EEESU_SU_EEEEENS5_IJNS4_10UnderscoreESX_SX_EEEEENS4_23SM90_TMA_LOAD_MULTICASTENS4_14ComposedLayoutINS4_7SwizzleILi3ELi4ELi3EEENS4_18smem_ptr_flag_bitsILi8EEENSS_INS5_IJNSA_ILi8EEESH_EEENS5_IJSH_SB_EEEEEEEvNS4_8identityENS4_13SM90_TMA_LOADES1A_vS1B_EENS_8epilogue10collective18CollectiveEpilogueINS1E_23Sm100TmaWarpSpecializedILi4ELi2ELi32ELb0ELb0EEEJSI_NS5_IJNSS_ISF_SB_EES1J_EEEaSJ_aSJ_NS1E_6fusion15FusionCallbacksIS1I_NS1L_17LinearCombinationIaiaiLNS_15FloatRoundStyleE2EEESI_S1K_JEEENS4_5SM1004TMEM4LOAD26SM100_TMEM_LOAD_16dp32b32xES1C_NS11_INS12_ILi2ELi4ELi3EEES15_NSS_INS5_IJS16_SF_EEENS5_IJSF_SB_EEEEEEENS4_39AutoVectorizingCopyWithAssumedAlignmentILi128EEENS4_14SM90_TMA_STOREES1Z_S21_S21_EEEvvEEEEvNT_6ParamsE --------------------------
	.section	.nv.constant0._ZN7cutlass13device_kernelINS_4gemm6kernel13GemmUniversalIN4cute5tupleIJiiiiEEENS1_10collective13CollectiveMmaINS1_35MainloopSm100TmaUmmaWarpSpecializedILi3ELi2ELi4ENS5_IJNS4_1CILi1EEENSA_ILi2EEESB_EEEEENS5_IJNSA_ILi64EEENSA_ILi256EEENSA_ILi128EEEEEEaNS5_IJlSB_lEEEaSJ_NS4_8TiledMMAINS4_8MMA_AtomIJNS4_15SM100_MMA_S8_SSIaaiLi64ELi256ELNS4_4UMMA5MajorE0ELSO_0ELNSN_8SaturateE0EEEEEENS4_6LayoutINS5_IJSB_SB_SB_EEENS5_IJNSA_ILi0EEESU_SU_EEEEENS5_IJNS4_10UnderscoreESX_SX_EEEEENS4_23SM90_TMA_LOAD_MULTICASTENS4_14ComposedLayoutINS4_7SwizzleILi3ELi4ELi3EEENS4_18smem_ptr_flag_bitsILi8EEENSS_INS5_IJNSA_ILi8EEESH_EEENS5_IJSH_SB_EEEEEEEvNS4_8identityENS4_13SM90_TMA_LOADES1A_vS1B_EENS_8epilogue10collective18CollectiveEpilogueINS1E_23Sm100TmaWarpSpecializedILi4ELi2ELi32ELb0ELb0EEEJSI_NS5_IJNSS_ISF_SB_EES1J_EEEaSJ_aSJ_NS1E_6fusion15FusionCallbacksIS1I_NS1L_17LinearCombinationIaiaiLNS_15FloatRoundStyleE2EEESI_S1K_JEEENS4_5SM1004TMEM4LOAD26SM100_TMEM_LOAD_16dp32b32xES1C_NS11_INS12_ILi2ELi4ELi3EEES15_NSS_INS5_IJS16_SF_EEENS5_IJSF_SB_EEEEEEENS4_39AutoVectorizingCopyWithAssumedAlignmentILi128EEENS4_14SM90_TMA_STOREES1Z_S21_S21_EEEvvEEEEvNT_6ParamsE,"a",@progbits
	.sectionflags	@""
	.align	4
.nv.constant0._ZN7cutlass13device_kernelINS_4gemm6kernel13GemmUniversalIN4cute5tupleIJiiiiEEENS1_10collective13CollectiveMmaINS1_35MainloopSm100TmaUmmaWarpSpecializedILi3ELi2ELi4ENS5_IJNS4_1CILi1EEENSA_ILi2EEESB_EEEEENS5_IJNSA_ILi64EEENSA_ILi256EEENSA_ILi128EEEEEEaNS5_IJlSB_lEEEaSJ_NS4_8TiledMMAINS4_8MMA_AtomIJNS4_15SM100_MMA_S8_SSIaaiLi64ELi256ELNS4_4UMMA5MajorE0ELSO_0ELNSN_8SaturateE0EEEEEENS4_6LayoutINS5_IJSB_SB_SB_EEENS5_IJNSA_ILi0EEESU_SU_EEEEENS5_IJNS4_10UnderscoreESX_SX_EEEEENS4_23SM90_TMA_LOAD_MULTICASTENS4_14ComposedLayoutINS4_7SwizzleILi3ELi4ELi3EEENS4_18smem_ptr_flag_bitsILi8EEENSS_INS5_IJNSA_ILi8EEESH_EEENS5_IJSH_SB_EEEEEEEvNS4_8identityENS4_13SM90_TMA_LOADES1A_vS1B_EENS_8epilogue10collective18CollectiveEpilogueINS1E_23Sm100TmaWarpSpecializedILi4ELi2ELi32ELb0ELb0EEEJSI_NS5_IJNSS_ISF_SB_EES1J_EEEaSJ_aSJ_NS1E_6fusion15FusionCallbacksIS1I_NS1L_17LinearCombinationIaiaiLNS_15FloatRoundStyleE2EEESI_S1K_JEEENS4_5SM1004TMEM4LOAD26SM100_TMEM_LOAD_16dp32b32xES1C_NS11_INS12_ILi2ELi4ELi3EEES15_NSS_INS5_IJS16_SF_EEENS5_IJSF_SB_EEEEEEENS4_39AutoVectorizingCopyWithAssumedAlignmentILi128EEENS4_14SM90_TMA_STOREES1Z_S21_S21_EEEvvEEEEvNT_6ParamsE:
	.zero		2944


//--------------------- SYMBOLS --------------------------

	.type		.nv.reservedSmem.offset0,@object
	.size		.nv.reservedSmem.offset0,0x4
	.type		.nv.reservedSmem.cap,@object
	.size		.nv.reservedSmem.cap,0x4
	.type		__assertfail,@function
